	.target	sm_100a

	.elftype	@"ET_EXEC"


//--------------------- .note.nv.tkinfo           --------------------------
	.section	.note.nv.tkinfo,"",@"SHT_NOTE"
	.sectionflags	@"SHF_NOTE_NV_TKINFO"
	.tkinfo
        /*0018*/ 	.word	0x00000002
        /*0030*/ 	.string	""
        /*0030*/ 	.string	"ptxas"
        /*0030*/ 	.string	"Cuda compilation tools, release 13.0, V13.0.88"
        /*0030*/ 	.string	"Build cuda_13.0.r13.0/compiler.36424714_0"
        /*0030*/ 	.string	"-arch sm_100a -m 64 "



//--------------------- .note.nv.cuinfo           --------------------------
	.section	.note.nv.cuinfo,"",@"SHT_NOTE"
	.sectionflags	@"SHF_NOTE_NV_CUINFO"
        /*0018*/ 	.short	0x0002
        /*001a*/ 	.short	0x0064
        /*001c*/ 	.short	0x0082
	.zero		2


//--------------------- .nv.info                  --------------------------
	.section	.nv.info,"",@"SHT_CUDA_INFO"
	.align	4


	//----- nvinfo : EIATTR_REGCOUNT
	.align		4
        /*0000*/ 	.byte	0x04, 0x2f
        /*0002*/ 	.short	(.L_19 - .L_18)
	.align		4
.L_18:
        /*0004*/ 	.word	index@(_ZN7cutlass13device_kernelINS_4gemm6kernel13GemmUniversalIN4cute5tupleIJiiiiEEENS1_10collective13CollectiveMmaINS1_35MainloopSm100TmaUmmaWarpSpecializedILi2ELi2ELi4ENS5_IJNS4_1CILi1EEESB_SB_EEEEENS5_IJNSA_ILi128EEESE_NSA_ILi32EEEEEEfNS5_IJlSB_lEEEfSH_NS4_8TiledMMAINS4_8MMA_AtomIJNS4_17SM100_MMA_TF32_SSINS_10tfloat32_tESL_fLi128ELi128ELNS4_4UMMA5MajorE0ELSN_0ELNSM_7ScaleInE0ELSO_0EEEEEENS4_6LayoutISC_NS5_IJNSA_ILi0EEESS_SS_EEEEENS5_IJNS4_10UnderscoreESV_SV_EEEEENS4_13SM90_TMA_LOADENS4_14ComposedLayoutINS4_7SwizzleILi3ELi4ELi3EEENS4_18smem_ptr_flag_bitsILi32EEENSR_INS5_IJNSA_ILi8EEESF_EEENS5_IJSF_SB_EEEEEEEvNS4_8identityESY_S18_vS19_EENS_8epilogue10collective18CollectiveEpilogueINS1B_23Sm100TmaWarpSpecializedILi4ELi2ELi16ELb1ELb0EEEJSG_NS5_IJNSR_ISE_SB_EENSR_INSA_ILi16EEESB_EEEEEfSH_fSH_NS1B_6fusion15FusionCallbacksIS1F_NS1K_17LinearCombinationIffffLNS_15FloatRoundStyleE2EEESG_S1J_JEEENS4_5SM1004TMEM4LOAD26SM100_TMEM_LOAD_32dp32b16xESY_NSZ_INS10_ILi2ELi4ELi3EEES13_NSR_INS5_IJS14_S1H_EEENS5_IJS1H_SB_EEEEEEENS4_39AutoVectorizingCopyWithAssumedAlignmentILi128EEENS4_14SM90_TMA_STOREES1Y_S20_S20_EEEvvEEEEvNT_6ParamsE)
        /*0008*/ 	.word	0x0000005a


	//----- nvinfo : EIATTR_FRAME_SIZE
	.align		4
.L_19:
        /*000c*/ 	.byte	0x04, 0x11
        /*000e*/ 	.short	(.L_21 - .L_20)
	.align		4
.L_20:
        /*0010*/ 	.word	index@($__internal_2_$__cuda_sm10x_tcgen05_guardrail_trap_unallocated_columns_being_dealloced)
        /*0014*/ 	.word	0x00000000


	//----- nvinfo : EIATTR_FRAME_SIZE
	.align		4
.L_21:
        /*0018*/ 	.byte	0x04, 0x11
        /*001a*/ 	.short	(.L_23 - .L_22)
	.align		4
.L_22:
        /*001c*/ 	.word	index@($__internal_1_$__cuda_sm10x_tcgen05_guardrail_trap_phase_invalid_during_alloc)
        /*0020*/ 	.word	0x00000000


	//----- nvinfo : EIATTR_FRAME_SIZE
	.align		4
.L_23:
        /*0024*/ 	.byte	0x04, 0x11
        /*0026*/ 	.short	(.L_25 - .L_24)
	.align		4
.L_24:
        /*0028*/ 	.word	index@($__internal_0_$__cuda_sm10x_tcgen05_guardrail_trap_col_being_dealloced_not_returned_by_alloc)
        /*002c*/ 	.word	0x00000000


	//----- nvinfo : EIATTR_FRAME_SIZE
	.align		4
.L_25:
        /*0030*/ 	.byte	0x04, 0x11
        /*0032*/ 	.short	(.L_27 - .L_26)
	.align		4
.L_26:
        /*0034*/ 	.word	index@(_ZN7cutlass13device_kernelINS_4gemm6kernel13GemmUniversalIN4cute5tupleIJiiiiEEENS1_10collective13CollectiveMmaINS1_35MainloopSm100TmaUmmaWarpSpecializedILi2ELi2ELi4ENS5_IJNS4_1CILi1EEESB_SB_EEEEENS5_IJNSA_ILi128EEESE_NSA_ILi32EEEEEEfNS5_IJlSB_lEEEfSH_NS4_8TiledMMAINS4_8MMA_AtomIJNS4_17SM100_MMA_TF32_SSINS_10tfloat32_tESL_fLi128ELi128ELNS4_4UMMA5MajorE0ELSN_0ELNSM_7ScaleInE0ELSO_0EEEEEENS4_6LayoutISC_NS5_IJNSA_ILi0EEESS_SS_EEEEENS5_IJNS4_10UnderscoreESV_SV_EEEEENS4_13SM90_TMA_LOADENS4_14ComposedLayoutINS4_7SwizzleILi3ELi4ELi3EEENS4_18smem_ptr_flag_bitsILi32EEENSR_INS5_IJNSA_ILi8EEESF_EEENS5_IJSF_SB_EEEEEEEvNS4_8identityESY_S18_vS19_EENS_8epilogue10collective18CollectiveEpilogueINS1B_23Sm100TmaWarpSpecializedILi4ELi2ELi16ELb1ELb0EEEJSG_NS5_IJNSR_ISE_SB_EENSR_INSA_ILi16EEESB_EEEEEfSH_fSH_NS1B_6fusion15FusionCallbacksIS1F_NS1K_17LinearCombinationIffffLNS_15FloatRoundStyleE2EEESG_S1J_JEEENS4_5SM1004TMEM4LOAD26SM100_TMEM_LOAD_32dp32b16xESY_NSZ_INS10_ILi2ELi4ELi3EEES13_NSR_INS5_IJS14_S1H_EEENS5_IJS1H_SB_EEEEEEENS4_39AutoVectorizingCopyWithAssumedAlignmentILi128EEENS4_14SM90_TMA_STOREES1Y_S20_S20_EEEvvEEEEvNT_6ParamsE)
        /*0038*/ 	.word	0x00000000


	//----- nvinfo : EIATTR_MIN_STACK_SIZE
	.align		4
.L_27:
        /*003c*/ 	.byte	0x04, 0x12
        /*003e*/ 	.short	(.L_29 - .L_28)
	.align		4
.L_28:
        /*0040*/ 	.word	index@(_ZN7cutlass13device_kernelINS_4gemm6kernel13GemmUniversalIN4cute5tupleIJiiiiEEENS1_10collective13CollectiveMmaINS1_35MainloopSm100TmaUmmaWarpSpecializedILi2ELi2ELi4ENS5_IJNS4_1CILi1EEESB_SB_EEEEENS5_IJNSA_ILi128EEESE_NSA_ILi32EEEEEEfNS5_IJlSB_lEEEfSH_NS4_8TiledMMAINS4_8MMA_AtomIJNS4_17SM100_MMA_TF32_SSINS_10tfloat32_tESL_fLi128ELi128ELNS4_4UMMA5MajorE0ELSN_0ELNSM_7ScaleInE0ELSO_0EEEEEENS4_6LayoutISC_NS5_IJNSA_ILi0EEESS_SS_EEEEENS5_IJNS4_10UnderscoreESV_SV_EEEEENS4_13SM90_TMA_LOADENS4_14ComposedLayoutINS4_7SwizzleILi3ELi4ELi3EEENS4_18smem_ptr_flag_bitsILi32EEENSR_INS5_IJNSA_ILi8EEESF_EEENS5_IJSF_SB_EEEEEEEvNS4_8identityESY_S18_vS19_EENS_8epilogue10collective18CollectiveEpilogueINS1B_23Sm100TmaWarpSpecializedILi4ELi2ELi16ELb1ELb0EEEJSG_NS5_IJNSR_ISE_SB_EENSR_INSA_ILi16EEESB_EEEEEfSH_fSH_NS1B_6fusion15FusionCallbacksIS1F_NS1K_17LinearCombinationIffffLNS_15FloatRoundStyleE2EEESG_S1J_JEEENS4_5SM1004TMEM4LOAD26SM100_TMEM_LOAD_32dp32b16xESY_NSZ_INS10_ILi2ELi4ELi3EEES13_NSR_INS5_IJS14_S1H_EEENS5_IJS1H_SB_EEEEEEENS4_39AutoVectorizingCopyWithAssumedAlignmentILi128EEENS4_14SM90_TMA_STOREES1Y_S20_S20_EEEvvEEEEvNT_6ParamsE)
        /*0044*/ 	.word	0x00000000
.L_29:


//--------------------- .nv.compat                --------------------------
	.section	.nv.compat,"",@"SHT_CUDA_COMPAT_INFO"
	.align	4
        /*0000*/ 	.byte	0x02, 0x09, 0x01, 0x00, 0x02, 0x02, 0x02, 0x00, 0x02, 0x05, 0x05, 0x00, 0x03, 0x07, 0x01, 0x01
        /*0010*/ 	.byte	0x02, 0x03, 0x01, 0x00, 0x02, 0x06, 0x01, 0x00, 0x04, 0x0b, 0x08, 0x00, 0x09, 0x00, 0x00, 0x00
        /*0020*/ 	.byte	0x00, 0x00, 0x00, 0x00


//--------------------- .nv.info._ZN7cutlass13device_kernelINS_4gemm6kernel13GemmUniversalIN4cute5tupleIJiiiiEEENS1_10collective13CollectiveMmaINS1_35MainloopSm100TmaUmmaWarpSpecializedILi2ELi2ELi4ENS5_IJNS4_1CILi1EEESB_SB_EEEEENS5_IJNSA_ILi128EEESE_NSA_ILi32EEEEEEfNS5_IJlSB_lEEEfSH_NS4_8TiledMMAINS4_8MMA_AtomIJNS4_17SM100_MMA_TF32_SSINS_10tfloat32_tESL_fLi128ELi128ELNS4_4UMMA5MajorE0ELSN_0ELNSM_7ScaleInE0ELSO_0EEEEEENS4_6LayoutISC_NS5_IJNSA_ILi0EEESS_SS_EEEEENS5_IJNS4_10UnderscoreESV_SV_EEEEENS4_13SM90_TMA_LOADENS4_14ComposedLayoutINS4_7SwizzleILi3ELi4ELi3EEENS4_18smem_ptr_flag_bitsILi32EEENSR_INS5_IJNSA_ILi8EEESF_EEENS5_IJSF_SB_EEEEEEEvNS4_8identityESY_S18_vS19_EENS_8epilogue10collective18CollectiveEpilogueINS1B_23Sm100TmaWarpSpecializedILi4ELi2ELi16ELb1ELb0EEEJSG_NS5_IJNSR_ISE_SB_EENSR_INSA_ILi16EEESB_EEEEEfSH_fSH_NS1B_6fusion15FusionCallbacksIS1F_NS1K_17LinearCombinationIffffLNS_15FloatRoundStyleE2EEESG_S1J_JEEENS4_5SM1004TMEM4LOAD26SM100_TMEM_LOAD_32dp32b16xESY_NSZ_INS10_ILi2ELi4ELi3EEES13_NSR_INS5_IJS14_S1H_EEENS5_IJS1H_SB_EEEEEEENS4_39AutoVectorizingCopyWithAssumedAlignmentILi128EEENS4_14SM90_TMA_STOREES1Y_S20_S20_EEEvvEEEEvNT_6ParamsE --------------------------
	.section	.nv.info._ZN7cutlass13device_kernelINS_4gemm6kernel13GemmUniversalIN4cute5tupleIJiiiiEEENS1_10collective13CollectiveMmaINS1_35MainloopSm100TmaUmmaWarpSpecializedILi2ELi2ELi4ENS5_IJNS4_1CILi1EEESB_SB_EEEEENS5_IJNSA_ILi128EEESE_NSA_ILi32EEEEEEfNS5_IJlSB_lEEEfSH_NS4_8TiledMMAINS4_8MMA_AtomIJNS4_17SM100_MMA_TF32_SSINS_10tfloat32_tESL_fLi128ELi128ELNS4_4UMMA5MajorE0ELSN_0ELNSM_7ScaleInE0ELSO_0EEEEEENS4_6LayoutISC_NS5_IJNSA_ILi0EEESS_SS_EEEEENS5_IJNS4_10UnderscoreESV_SV_EEEEENS4_13SM90_TMA_LOADENS4_14ComposedLayoutINS4_7SwizzleILi3ELi4ELi3EEENS4_18smem_ptr_flag_bitsILi32EEENSR_INS5_IJNSA_ILi8EEESF_EEENS5_IJSF_SB_EEEEEEEvNS4_8identityESY_S18_vS19_EENS_8epilogue10collective18CollectiveEpilogueINS1B_23Sm100TmaWarpSpecializedILi4ELi2ELi16ELb1ELb0EEEJSG_NS5_IJNSR_ISE_SB_EENSR_INSA_ILi16EEESB_EEEEEfSH_fSH_NS1B_6fusion15FusionCallbacksIS1F_NS1K_17LinearCombinationIffffLNS_15FloatRoundStyleE2EEESG_S1J_JEEENS4_5SM1004TMEM4LOAD26SM100_TMEM_LOAD_32dp32b16xESY_NSZ_INS10_ILi2ELi4ELi3EEES13_NSR_INS5_IJS14_S1H_EEENS5_IJS1H_SB_EEEEEEENS4_39AutoVectorizingCopyWithAssumedAlignmentILi128EEENS4_14SM90_TMA_STOREES1Y_S20_S20_EEEvvEEEEvNT_6ParamsE,"",@"SHT_CUDA_INFO"
	.sectionflags	@""
	.align	4


	//----- nvinfo : EIATTR_CUDA_API_VERSION
	.align		4
        /*0000*/ 	.byte	0x04, 0x37
        /*0002*/ 	.short	(.L_31 - .L_30)
.L_30:
        /*0004*/ 	.word	0x00000082


	//----- nvinfo : EIATTR_KPARAM_INFO
	.align		4
.L_31:
        /*0008*/ 	.byte	0x04, 0x17
        /*000a*/ 	.short	(.L_33 - .L_32)
.L_32:
        /*000c*/ 	.word	0x00000000
        /*0010*/ 	.short	0x0000
        /*0012*/ 	.short	0x0000
        /*0014*/ 	.byte	0x00, 0xf0, 0x01, 0x20


	//----- nvinfo : EIATTR_AT_ENTRY_FRAGMENTS
	.align		4
.L_33:
        /*0018*/ 	.byte	0x04, 0x4f
        /*001a*/ 	.short	(.L_35 - .L_34)


	//   ....[0]....
.L_34:
        /*001c*/ 	.word	0x00000006


	//----- nvinfo : EIATTR_RESERVED_SMEM_USED
	.align		4
.L_35:
        /*0020*/ 	.byte	0x01, 0x41
	.zero		2


	//----- nvinfo : EIATTR_SPARSE_MMA_MASK
	.align		4
        /*0024*/ 	.byte	0x03, 0x50
        /*0026*/ 	.short	0x0000


	//----- nvinfo : EIATTR_TCGEN05_1CTA_USED
	.align		4
        /*0028*/ 	.byte	0x01, 0x51
	.zero		2


	//----- nvinfo : EIATTR_MAXREG_COUNT
	.align		4
        /*002c*/ 	.byte	0x03, 0x1b
        /*002e*/ 	.short	0x00ff


	//----- nvinfo : EIATTR_NUM_BARRIERS
	.align		4
        /*0030*/ 	.byte	0x02, 0x4c
        /*0032*/ 	.byte	0x07
	.zero		1


	//----- nvinfo : EIATTR_EXTERNS
	.align		4
        /*0034*/ 	.byte	0x04, 0x0f
        /*0036*/ 	.short	(.L_37 - .L_36)


	//   ....[0]....
	.align		4
.L_36:
        /*0038*/ 	.word	index@(__assertfail)


	//----- nvinfo : EIATTR_MERCURY_ISA_VERSION
	.align		4
.L_37:
        /*003c*/ 	.byte	0x03, 0x5f
        /*003e*/ 	.short	0x0101


	//----- nvinfo : EIATTR_INT_WARP_WIDE_INSTR_OFFSETS
	.align		4
        /*0040*/ 	.byte	0x04, 0x31
        /*0042*/ 	.short	(.L_39 - .L_38)


	//   ....[0]....
.L_38:
        /*0044*/ 	.word	0x00001d80


	//   ....[1]....
        /*0048*/ 	.word	0x000036a0


	//   ....[2]....
        /*004c*/ 	.word	0x000036d0


	//   ....[3]....
        /*0050*/ 	.word	0x00003720


	//   ....[4]....
        /*0054*/ 	.word	0x00004020


	//   ....[5]....
        /*0058*/ 	.word	0x00004080


	//   ....[6]....
        /*005c*/ 	.word	0x00004170


	//   ....[7]....
        /*0060*/ 	.word	0x000041e0


	//   ....[8]....
        /*0064*/ 	.word	0x000042d0


	//   ....[9]....
        /*0068*/ 	.word	0x00004340


	//   ....[10]....
        /*006c*/ 	.word	0x00004440


	//   ....[11]....
        /*0070*/ 	.word	0x000044c0


	//   ....[12]....
        /*0074*/ 	.word	0x000045c0


	//   ....[13]....
        /*0078*/ 	.word	0x00004690


	//   ....[14]....
        /*007c*/ 	.word	0x00004730


	//   ....[15]....
        /*0080*/ 	.word	0x00004800


	//   ....[16]....
        /*0084*/ 	.word	0x000048b0


	//   ....[17]....
        /*0088*/ 	.word	0x00004990


	//   ....[18]....
        /*008c*/ 	.word	0x00004b10


	//   ....[19]....
        /*0090*/ 	.word	0x00004c60


	//----- nvinfo : EIATTR_COOP_GROUP_MASK_REGIDS
	.align		4
.L_39:
        /*0094*/ 	.byte	0x04, 0x29
        /*0096*/ 	.short	(.L_41 - .L_40)


	//   ....[0]....
.L_40:
        /*0098*/ 	.word	0xffffffff


	//   ....[1]....
        /*009c*/ 	.word	0xffffffff


	//   ....[2]....
        /*00a0*/ 	.word	0xffffffff


	//   ....[3]....
        /*00a4*/ 	.word	0xffffffff


	//   ....[4]....
        /*00a8*/ 	.word	0xffffffff


	//   ....[5]....
        /*00ac*/ 	.word	0xffffffff


	//   ....[6]....
        /*00b0*/ 	.word	0xffffffff


	//   ....[7]....
        /*00b4*/ 	.word	0xffffffff


	//   ....[8]....
        /*00b8*/ 	.word	0xffffffff


	//   ....[9]....
        /*00bc*/ 	.word	0xffffffff


	//   ....[10]....
        /*00c0*/ 	.word	0xffffffff


	//   ....[11]....
        /*00c4*/ 	.word	0xffffffff


	//   ....[12]....
        /*00c8*/ 	.word	0xffffffff


	//----- nvinfo : EIATTR_COOP_GROUP_INSTR_OFFSETS
	.align		4
.L_41:
        /*00cc*/ 	.byte	0x04, 0x28
        /*00ce*/ 	.short	(.L_43 - .L_42)


	//   ....[0]....
.L_42:
        /*00d0*/ 	.word	0x00000090


	//   ....[1]....
        /*00d4*/ 	.word	0x000004d0


	//   ....[2]....
        /*00d8*/ 	.word	0x00000600


	//   ....[3]....
        /*00dc*/ 	.word	0x000007a0


	//   ....[4]....
        /*00e0*/ 	.word	0x000008a0


	//   ....[5]....
        /*00e4*/ 	.word	0x00000a10


	//   ....[6]....
        /*00e8*/ 	.word	0x00000bb0


	//   ....[7]....
        /*00ec*/ 	.word	0x00001c60


	//   ....[8]....
        /*00f0*/ 	.word	0x00002920


	//   ....[9]....
        /*00f4*/ 	.word	0x00002b30


	//   ....[10]....
        /*00f8*/ 	.word	0x00002b60


	//   ....[11]....
        /*00fc*/ 	.word	0x00003590


	//   ....[12]....
        /*0100*/ 	.word	0x000037c0


	//----- nvinfo : EIATTR_VRC_CTA_INIT_COUNT
	.align		4
.L_43:
        /*0104*/ 	.byte	0x02, 0x4a
        /*0106*/ 	.byte	0x80
	.zero		1


	//----- nvinfo : EIATTR_SYSCALL_OFFSETS
	.align		4
        /*0108*/ 	.byte	0x04, 0x46
        /*010a*/ 	.short	(.L_45 - .L_44)


	//   ....[0]....
.L_44:
        /*010c*/ 	.word	0x000056d0


	//   ....[1]....
        /*0110*/ 	.word	0x000057c0


	//   ....[2]....
        /*0114*/ 	.word	0x00005f20


	//   ....[3]....
        /*0118*/ 	.word	0x000066a0


	//   ....[4]....
        /*011c*/ 	.word	0x00006df0


	//   ....[5]....
        /*0120*/ 	.word	0x00007590


	//   ....[6]....
        /*0124*/ 	.word	0x00007d30


	//   ....[7]....
        /*0128*/ 	.word	0x00008500


	//   ....[8]....
        /*012c*/ 	.word	0x00008ca0


	//   ....[9]....
        /*0130*/ 	.word	0x000093f0


	//----- nvinfo : EIATTR_MBARRIER_INSTR_OFFSETS
	.align		4
.L_45:
        /*0134*/ 	.byte	0x04, 0x39
        /*0136*/ 	.short	(.L_47 - .L_46)


	//   ....[0]....
.L_46:
        /*0138*/ 	.word	0x000005b0
        /*013c*/ 	.word	0x000000ff
        /*0140*/ 	.word	0x00000000
        /*0144*/ 	.short	0x0100
        /*0146*/ 	.byte	0x05
	.zero		1


	//   ....[1]....
        /*0148*/ 	.word	0x000005c0
        /*014c*/ 	.word	0x000000ff
        /*0150*/ 	.word	0x00000010
        /*0154*/ 	.short	0x0100
        /*0156*/ 	.byte	0x05
	.zero		1


	//   ....[2]....
        /*0158*/ 	.word	0x000005d0
        /*015c*/ 	.word	0x000000ff
        /*0160*/ 	.word	0x00000008
        /*0164*/ 	.short	0x0100
        /*0166*/ 	.byte	0x05
	.zero		1


	//   ....[3]....
        /*0168*/ 	.word	0x000005e0
        /*016c*/ 	.word	0x000000ff
        /*0170*/ 	.word	0x00000018
        /*0174*/ 	.short	0x0100
        /*0176*/ 	.byte	0x05
	.zero		1


	//   ....[4]....
        /*0178*/ 	.word	0x00000710
        /*017c*/ 	.word	0x000000ff
        /*0180*/ 	.word	0x00000020
        /*0184*/ 	.short	0x0100
        /*0186*/ 	.byte	0x07
	.zero		1


	//   ....[5]....
        /*0188*/ 	.word	0x00000720
        /*018c*/ 	.word	0x000000ff
        /*0190*/ 	.word	0x00000040
        /*0194*/ 	.short	0x0100
        /*0196*/ 	.byte	0x07
	.zero		1


	//   ....[6]....
        /*0198*/ 	.word	0x00000730
        /*019c*/ 	.word	0x000000ff
        /*01a0*/ 	.word	0x00000028
        /*01a4*/ 	.short	0x0100
        /*01a6*/ 	.byte	0x07
	.zero		1


	//   ....[7]....
        /*01a8*/ 	.word	0x00000740
        /*01ac*/ 	.word	0x000000ff
        /*01b0*/ 	.word	0x00000048
        /*01b4*/ 	.short	0x0100
        /*01b6*/ 	.byte	0x07
	.zero		1


	//   ....[8]....
        /*01b8*/ 	.word	0x00000750
        /*01bc*/ 	.word	0x000000ff
        /*01c0*/ 	.word	0x00000030
        /*01c4*/ 	.short	0x0100
        /*01c6*/ 	.byte	0x07
	.zero		1


	//   ....[9]....
        /*01c8*/ 	.word	0x00000760
        /*01cc*/ 	.word	0x000000ff
        /*01d0*/ 	.word	0x00000050
        /*01d4*/ 	.short	0x0100
        /*01d6*/ 	.byte	0x07
	.zero		1


	//   ....[10]....
        /*01d8*/ 	.word	0x00000770
        /*01dc*/ 	.word	0x000000ff
        /*01e0*/ 	.word	0x00000038
        /*01e4*/ 	.short	0x0100
        /*01e6*/ 	.byte	0x07
	.zero		1


	//   ....[11]....
        /*01e8*/ 	.word	0x00000780
        /*01ec*/ 	.word	0x000000ff
        /*01f0*/ 	.word	0x00000058
        /*01f4*/ 	.short	0x0100
        /*01f6*/ 	.byte	0x07
	.zero		1


	//   ....[12]....
        /*01f8*/ 	.word	0x00000870
        /*01fc*/ 	.word	0x000000ff
        /*0200*/ 	.word	0x00000060
        /*0204*/ 	.short	0x0100
        /*0206*/ 	.byte	0x05
	.zero		1


	//   ....[13]....
        /*0208*/ 	.word	0x00000880
        /*020c*/ 	.word	0x000000ff
        /*0210*/ 	.word	0x00000068
        /*0214*/ 	.short	0x0100
        /*0216*/ 	.byte	0x05
	.zero		1


	//   ....[14]....
        /*0218*/ 	.word	0x000009c0
        /*021c*/ 	.word	0x000000ff
        /*0220*/ 	.word	0x00000070
        /*0224*/ 	.short	0x0100
        /*0226*/ 	.byte	0x05
	.zero		1


	//   ....[15]....
        /*0228*/ 	.word	0x000009d0
        /*022c*/ 	.word	0x000000ff
        /*0230*/ 	.word	0x00000080
        /*0234*/ 	.short	0x0100
        /*0236*/ 	.byte	0x05
	.zero		1


	//   ....[16]....
        /*0238*/ 	.word	0x000009e0
        /*023c*/ 	.word	0x000000ff
        /*0240*/ 	.word	0x00000078
        /*0244*/ 	.short	0x0100
        /*0246*/ 	.byte	0x05
	.zero		1


	//   ....[17]....
        /*0248*/ 	.word	0x000009f0
        /*024c*/ 	.word	0x000000ff
        /*0250*/ 	.word	0x00000088
        /*0254*/ 	.short	0x0100
        /*0256*/ 	.byte	0x05
	.zero		1


	//   ....[18]....
        /*0258*/ 	.word	0x00000b20
        /*025c*/ 	.word	0x000000ff
        /*0260*/ 	.word	0x00000090
        /*0264*/ 	.short	0x0100
        /*0266*/ 	.byte	0x07
	.zero		1


	//   ....[19]....
        /*0268*/ 	.word	0x00000b30
        /*026c*/ 	.word	0x000000ff
        /*0270*/ 	.word	0x000000b0
        /*0274*/ 	.short	0x0100
        /*0276*/ 	.byte	0x07
	.zero		1


	//   ....[20]....
        /*0278*/ 	.word	0x00000b40
        /*027c*/ 	.word	0x000000ff
        /*0280*/ 	.word	0x00000098
        /*0284*/ 	.short	0x0100
        /*0286*/ 	.byte	0x07
	.zero		1


	//   ....[21]....
        /*0288*/ 	.word	0x00000b50
        /*028c*/ 	.word	0x000000ff
        /*0290*/ 	.word	0x000000b8
        /*0294*/ 	.short	0x0100
        /*0296*/ 	.byte	0x07
	.zero		1


	//   ....[22]....
        /*0298*/ 	.word	0x00000b60
        /*029c*/ 	.word	0x000000ff
        /*02a0*/ 	.word	0x000000a0
        /*02a4*/ 	.short	0x0100
        /*02a6*/ 	.byte	0x07
	.zero		1


	//   ....[23]....
        /*02a8*/ 	.word	0x00000b70
        /*02ac*/ 	.word	0x000000ff
        /*02b0*/ 	.word	0x000000c0
        /*02b4*/ 	.short	0x0100
        /*02b6*/ 	.byte	0x07
	.zero		1


	//   ....[24]....
        /*02b8*/ 	.word	0x00000b80
        /*02bc*/ 	.word	0x000000ff
        /*02c0*/ 	.word	0x000000a8
        /*02c4*/ 	.short	0x0100
        /*02c6*/ 	.byte	0x07
	.zero		1


	//   ....[25]....
        /*02c8*/ 	.word	0x00000b90
        /*02cc*/ 	.word	0x000000ff
        /*02d0*/ 	.word	0x000000c8
        /*02d4*/ 	.short	0x0100
        /*02d6*/ 	.byte	0x07
	.zero		1


	//   ....[26]....
        /*02d8*/ 	.word	0x00000c80
        /*02dc*/ 	.word	0x000000ff
        /*02e0*/ 	.word	0x000000d0
        /*02e4*/ 	.short	0x0100
        /*02e6*/ 	.byte	0x05
	.zero		1


	//   ....[27]....
        /*02e8*/ 	.word	0x00000c90
        /*02ec*/ 	.word	0x000000ff
        /*02f0*/ 	.word	0x000000e0
        /*02f4*/ 	.short	0x0100
        /*02f6*/ 	.byte	0x05
	.zero		1


	//   ....[28]....
        /*02f8*/ 	.word	0x00000ca0
        /*02fc*/ 	.word	0x000000ff
        /*0300*/ 	.word	0x000000d8
        /*0304*/ 	.short	0x0100
        /*0306*/ 	.byte	0x05
	.zero		1


	//   ....[29]....
        /*0308*/ 	.word	0x00000cb0
        /*030c*/ 	.word	0x000000ff
        /*0310*/ 	.word	0x000000e8
        /*0314*/ 	.short	0x0100
        /*0316*/ 	.byte	0x05
	.zero		1


	//   ....[30]....
        /*0318*/ 	.word	0x00001580
        /*031c*/ 	.word	0x00000002
        /*0320*/ 	.word	0x000000e0
        /*0324*/ 	.short	0x010a
        /*0326*/ 	.byte	0xff
	.zero		1


	//   ....[31]....
        /*0328*/ 	.word	0x000015b0
        /*032c*/ 	.word	0x00000002
        /*0330*/ 	.word	0x000000d0
        /*0334*/ 	.short	0x0101
        /*0336*/ 	.byte	0xff
	.zero		1


	//   ....[32]....
        /*0338*/ 	.word	0x00001680
        /*033c*/ 	.word	0x000000ff
        /*0340*/ 	.word	0x00000010
        /*0344*/ 	.short	0x010a
        /*0346*/ 	.byte	0x08
	.zero		1


	//   ....[33]....
        /*0348*/ 	.word	0x00001720
        /*034c*/ 	.word	0x000000ff
        /*0350*/ 	.word	0x00000010
        /*0354*/ 	.short	0x010a
        /*0356*/ 	.byte	0x21
	.zero		1


	//   ....[34]....
        /*0358*/ 	.word	0x00001880
        /*035c*/ 	.word	0x000000ff
        /*0360*/ 	.word	0x00000010
        /*0364*/ 	.short	0x010a
        /*0366*/ 	.byte	0x08
	.zero		1


	//   ....[35]....
        /*0368*/ 	.word	0x00001970
        /*036c*/ 	.word	0x000000ff
        /*0370*/ 	.word	0x00000068
        /*0374*/ 	.short	0x0101
        /*0376*/ 	.byte	0x04
	.zero		1


	//   ....[36]....
        /*0378*/ 	.word	0x00001990
        /*037c*/ 	.word	0x000000ff
        /*0380*/ 	.word	0x00000010
        /*0384*/ 	.short	0x010a
        /*0386*/ 	.byte	0x08
	.zero		1


	//   ....[37]....
        /*0388*/ 	.word	0x00001a10
        /*038c*/ 	.word	0x000000ff
        /*0390*/ 	.word	0x00000010
        /*0394*/ 	.short	0x010a
        /*0396*/ 	.byte	0x11
	.zero		1


	//   ....[38]....
        /*0398*/ 	.word	0x00001b70
        /*039c*/ 	.word	0x000000ff
        /*03a0*/ 	.word	0x00000010
        /*03a4*/ 	.short	0x010a
        /*03a6*/ 	.byte	0x08
	.zero		1


	//   ....[39]....
        /*03a8*/ 	.word	0x00001c90
        /*03ac*/ 	.word	0x00000002
        /*03b0*/ 	.word	0x00000070
        /*03b4*/ 	.short	0x010a
        /*03b6*/ 	.byte	0xff
	.zero		1


	//   ....[40]....
        /*03b8*/ 	.word	0x00001d50
        /*03bc*/ 	.word	0x00000002
        /*03c0*/ 	.word	0x00000000
        /*03c4*/ 	.short	0x0101
        /*03c6*/ 	.byte	0xff
	.zero		1


	//   ....[41]....
        /*03c8*/ 	.word	0x000022b0
        /*03cc*/ 	.word	0x000000ff
        /*03d0*/ 	.word	0x00000000
        /*03d4*/ 	.short	0x010a
        /*03d6*/ 	.byte	0x04
	.zero		1


	//   ....[42]....
        /*03d8*/ 	.word	0x00002350
        /*03dc*/ 	.word	0x00000000
        /*03e0*/ 	.word	0x00000000
        /*03e4*/ 	.short	0x010a
        /*03e6*/ 	.byte	0xff
	.zero		1


	//   ....[43]....
        /*03e8*/ 	.word	0x00002470
        /*03ec*/ 	.word	0x00000000
        /*03f0*/ 	.word	0x000000d0
        /*03f4*/ 	.short	0x010a
        /*03f6*/ 	.byte	0xff
	.zero		1


	//   ....[44]....
        /*03f8*/ 	.word	0x000024e0
        /*03fc*/ 	.word	0x00000000
        /*0400*/ 	.word	0x00000000
        /*0404*/ 	.short	0x0101
        /*0406*/ 	.byte	0xff
	.zero		1


	//   ....[45]....
        /*0408*/ 	.word	0x00002500
        /*040c*/ 	.word	0x000000ff
        /*0410*/ 	.word	0x00000080
        /*0414*/ 	.short	0x010a
        /*0416*/ 	.byte	0x05
	.zero		1


	//   ....[46]....
        /*0418*/ 	.word	0x00002620
        /*041c*/ 	.word	0x00000000
        /*0420*/ 	.word	0x00000070
        /*0424*/ 	.short	0x010a
        /*0426*/ 	.byte	0xff
	.zero		1


	//   ....[47]....
        /*0428*/ 	.word	0x00002720
        /*042c*/ 	.word	0x00000000
        /*0430*/ 	.word	0x00000000
        /*0434*/ 	.short	0x0101
        /*0436*/ 	.byte	0xff
	.zero		1


	//   ....[48]....
        /*0438*/ 	.word	0x000027b0
        /*043c*/ 	.word	0x000000ff
        /*0440*/ 	.word	0x00000080
        /*0444*/ 	.short	0x0106
        /*0446*/ 	.byte	0x05
	.zero		1


	//   ....[49]....
        /*0448*/ 	.word	0x000027d0
        /*044c*/ 	.word	0x000000ff
        /*0450*/ 	.word	0x00000080
        /*0454*/ 	.short	0x010a
        /*0456*/ 	.byte	0x05
	.zero		1


	//   ....[50]....
        /*0458*/ 	.word	0x00002860
        /*045c*/ 	.word	0x000000ff
        /*0460*/ 	.word	0x00000080
        /*0464*/ 	.short	0x0106
        /*0466*/ 	.byte	0x04
	.zero		1


	//   ....[51]....
        /*0468*/ 	.word	0x000028a0
        /*046c*/ 	.word	0x00000000
        /*0470*/ 	.word	0x00000080
        /*0474*/ 	.short	0x010a
        /*0476*/ 	.byte	0xff
	.zero		1


	//   ....[52]....
        /*0478*/ 	.word	0x00002de0
        /*047c*/ 	.word	0x00000000
        /*0480*/ 	.word	0x00000070
        /*0484*/ 	.short	0x010a
        /*0486*/ 	.byte	0xff
	.zero		1


	//   ....[53]....
        /*0488*/ 	.word	0x00002ef0
        /*048c*/ 	.word	0x00000003
        /*0490*/ 	.word	0x00000000
        /*0494*/ 	.short	0x0101
        /*0496*/ 	.byte	0xff
	.zero		1


	//   ....[54]....
        /*0498*/ 	.word	0x00002f00
        /*049c*/ 	.word	0x000000ff
        /*04a0*/ 	.word	0x00000000
        /*04a4*/ 	.short	0x010a
        /*04a6*/ 	.byte	0x06
	.zero		1


	//   ....[55]....
        /*04a8*/ 	.word	0x00002f20
        /*04ac*/ 	.word	0x000000ff
        /*04b0*/ 	.word	0x000000b0
        /*04b4*/ 	.short	0x010a
        /*04b6*/ 	.byte	0x07
	.zero		1


	//   ....[56]....
        /*04b8*/ 	.word	0x00002ff0
        /*04bc*/ 	.word	0x000000ff
        /*04c0*/ 	.word	0x00000000
        /*04c4*/ 	.short	0x010a
        /*04c6*/ 	.byte	0x06
	.zero		1


	//   ....[57]....
        /*04c8*/ 	.word	0x00003120
        /*04cc*/ 	.word	0x000000ff
        /*04d0*/ 	.word	0x00000000
        /*04d4*/ 	.short	0x010a
        /*04d6*/ 	.byte	0x1a
	.zero		1


	//   ....[58]....
        /*04d8*/ 	.word	0x000033c0
        /*04dc*/ 	.word	0x000000ff
        /*04e0*/ 	.word	0x00000000
        /*04e4*/ 	.short	0x010a
        /*04e6*/ 	.byte	0x06
	.zero		1


	//   ....[59]....
        /*04e8*/ 	.word	0x00003450
        /*04ec*/ 	.word	0x000000ff
        /*04f0*/ 	.word	0x00000000
        /*04f4*/ 	.short	0x010a
        /*04f6*/ 	.byte	0x06
	.zero		1


	//   ....[60]....
        /*04f8*/ 	.word	0x000034e0
        /*04fc*/ 	.word	0x000000ff
        /*0500*/ 	.word	0x00000000
        /*0504*/ 	.short	0x010a
        /*0506*/ 	.byte	0x06
	.zero		1


	//   ....[61]....
        /*0508*/ 	.word	0x00003570
        /*050c*/ 	.word	0x000000ff
        /*0510*/ 	.word	0x00000000
        /*0514*/ 	.short	0x010a
        /*0516*/ 	.byte	0x07
	.zero		1


	//   ....[62]....
        /*0518*/ 	.word	0x000039c0
        /*051c*/ 	.word	0x00000000
        /*0520*/ 	.word	0x00000070
        /*0524*/ 	.short	0x010a
        /*0526*/ 	.byte	0xff
	.zero		1


	//   ....[63]....
        /*0528*/ 	.word	0x00003a80
        /*052c*/ 	.word	0x00000000
        /*0530*/ 	.word	0x00000000
        /*0534*/ 	.short	0x0101
        /*0536*/ 	.byte	0xff
	.zero		1


	//   ....[64]....
        /*0538*/ 	.word	0x00003da0
        /*053c*/ 	.word	0x000000ff
        /*0540*/ 	.word	0x00000068
        /*0544*/ 	.short	0x010a
        /*0546*/ 	.byte	0x07
	.zero		1


	//   ....[65]....
        /*0548*/ 	.word	0x00003fa0
        /*054c*/ 	.word	0x000000ff
        /*0550*/ 	.word	0x00000040
        /*0554*/ 	.short	0x010a
        /*0556*/ 	.byte	0x07
	.zero		1


	//   ....[66]....
        /*0558*/ 	.word	0x00004120
        /*055c*/ 	.word	0x000000ff
        /*0560*/ 	.word	0x00000020
        /*0564*/ 	.short	0x010b
        /*0566*/ 	.byte	0x07
	.zero		1


	//   ....[67]....
        /*0568*/ 	.word	0x00004130
        /*056c*/ 	.word	0x000000ff
        /*0570*/ 	.word	0x00000000
        /*0574*/ 	.short	0x0101
        /*0576*/ 	.byte	0x15
	.zero		1


	//   ....[68]....
        /*0578*/ 	.word	0x00004140
        /*057c*/ 	.word	0x000000ff
        /*0580*/ 	.word	0x00000048
        /*0584*/ 	.short	0x010a
        /*0586*/ 	.byte	0x07
	.zero		1


	//   ....[69]....
        /*0588*/ 	.word	0x00004280
        /*058c*/ 	.word	0x000000ff
        /*0590*/ 	.word	0x00000028
        /*0594*/ 	.short	0x010b
        /*0596*/ 	.byte	0x07
	.zero		1


	//   ....[70]....
        /*0598*/ 	.word	0x00004290
        /*059c*/ 	.word	0x000000ff
        /*05a0*/ 	.word	0x00000000
        /*05a4*/ 	.short	0x0101
        /*05a6*/ 	.byte	0x0f
	.zero		1


	//   ....[71]....
        /*05a8*/ 	.word	0x000042a0
        /*05ac*/ 	.word	0x000000ff
        /*05b0*/ 	.word	0x00000050
        /*05b4*/ 	.short	0x010a
        /*05b6*/ 	.byte	0x07
	.zero		1


	//   ....[72]....
        /*05b8*/ 	.word	0x000043f0
        /*05bc*/ 	.word	0x000000ff
        /*05c0*/ 	.word	0x00000030
        /*05c4*/ 	.short	0x010b
        /*05c6*/ 	.byte	0x07
	.zero		1


	//   ....[73]....
        /*05c8*/ 	.word	0x00004400
        /*05cc*/ 	.word	0x000000ff
        /*05d0*/ 	.word	0x00000000
        /*05d4*/ 	.short	0x0101
        /*05d6*/ 	.byte	0x0e
	.zero		1


	//   ....[74]....
        /*05d8*/ 	.word	0x00004410
        /*05dc*/ 	.word	0x000000ff
        /*05e0*/ 	.word	0x00000058
        /*05e4*/ 	.short	0x010a
        /*05e6*/ 	.byte	0x07
	.zero		1


	//   ....[75]....
        /*05e8*/ 	.word	0x00004570
        /*05ec*/ 	.word	0x000000ff
        /*05f0*/ 	.word	0x00000038
        /*05f4*/ 	.short	0x010b
        /*05f6*/ 	.byte	0x07
	.zero		1


	//   ....[76]....
        /*05f8*/ 	.word	0x00004580
        /*05fc*/ 	.word	0x000000ff
        /*0600*/ 	.word	0x00000000
        /*0604*/ 	.short	0x0101
        /*0606*/ 	.byte	0x0d
	.zero		1


	//   ....[77]....
        /*0608*/ 	.word	0x00004590
        /*060c*/ 	.word	0x000000ff
        /*0610*/ 	.word	0x00000040
        /*0614*/ 	.short	0x010a
        /*0616*/ 	.byte	0x07
	.zero		1


	//   ....[78]....
        /*0618*/ 	.word	0x000046e0
        /*061c*/ 	.word	0x000000ff
        /*0620*/ 	.word	0x00000020
        /*0624*/ 	.short	0x010b
        /*0626*/ 	.byte	0x07
	.zero		1


	//   ....[79]....
        /*0628*/ 	.word	0x000046f0
        /*062c*/ 	.word	0x000000ff
        /*0630*/ 	.word	0x00000000
        /*0634*/ 	.short	0x0101
        /*0636*/ 	.byte	0x15
	.zero		1


	//   ....[80]....
        /*0638*/ 	.word	0x00004700
        /*063c*/ 	.word	0x000000ff
        /*0640*/ 	.word	0x00000048
        /*0644*/ 	.short	0x010a
        /*0646*/ 	.byte	0x07
	.zero		1


	//   ....[81]....
        /*0648*/ 	.word	0x00004850
        /*064c*/ 	.word	0x000000ff
        /*0650*/ 	.word	0x00000028
        /*0654*/ 	.short	0x010b
        /*0656*/ 	.byte	0x07
	.zero		1


	//   ....[82]....
        /*0658*/ 	.word	0x00004860
        /*065c*/ 	.word	0x000000ff
        /*0660*/ 	.word	0x00000000
        /*0664*/ 	.short	0x0101
        /*0666*/ 	.byte	0x0f
	.zero		1


	//   ....[83]....
        /*0668*/ 	.word	0x00004870
        /*066c*/ 	.word	0x000000ff
        /*0670*/ 	.word	0x00000050
        /*0674*/ 	.short	0x010a
        /*0676*/ 	.byte	0x07
	.zero		1


	//   ....[84]....
        /*0678*/ 	.word	0x000049f0
        /*067c*/ 	.word	0x000000ff
        /*0680*/ 	.word	0x00000030
        /*0684*/ 	.short	0x010b
        /*0686*/ 	.byte	0x07
	.zero		1


	//   ....[85]....
        /*0688*/ 	.word	0x00004a30
        /*068c*/ 	.word	0x000000ff
        /*0690*/ 	.word	0x00000000
        /*0694*/ 	.short	0x0101
        /*0696*/ 	.byte	0x0e
	.zero		1


	//   ....[86]....
        /*0698*/ 	.word	0x00004a70
        /*069c*/ 	.word	0x000000ff
        /*06a0*/ 	.word	0x00000058
        /*06a4*/ 	.short	0x010a
        /*06a6*/ 	.byte	0x07
	.zero		1


	//   ....[87]....
        /*06a8*/ 	.word	0x00004ca0
        /*06ac*/ 	.word	0x000000ff
        /*06b0*/ 	.word	0x00000038
        /*06b4*/ 	.short	0x010b
        /*06b6*/ 	.byte	0x07
	.zero		1


	//   ....[88]....
        /*06b8*/ 	.word	0x00004cc0
        /*06bc*/ 	.word	0x000000ff
        /*06c0*/ 	.word	0x00000000
        /*06c4*/ 	.short	0x0101
        /*06c6*/ 	.byte	0x0d
	.zero		1


	//   ....[89]....
        /*06c8*/ 	.word	0x00004ce0
        /*06cc*/ 	.word	0x000000ff
        /*06d0*/ 	.word	0x00000040
        /*06d4*/ 	.short	0x010a
        /*06d6*/ 	.byte	0x07
	.zero		1


	//   ....[90]....
        /*06d8*/ 	.word	0x00004d00
        /*06dc*/ 	.word	0x000000ff
        /*06e0*/ 	.word	0x00000048
        /*06e4*/ 	.short	0x010a
        /*06e6*/ 	.byte	0x07
	.zero		1


	//   ....[91]....
        /*06e8*/ 	.word	0x00004d20
        /*06ec*/ 	.word	0x000000ff
        /*06f0*/ 	.word	0x00000050
        /*06f4*/ 	.short	0x010a
        /*06f6*/ 	.byte	0x07
	.zero		1


	//   ....[92]....
        /*06f8*/ 	.word	0x00004d70
        /*06fc*/ 	.word	0x00000002
        /*0700*/ 	.word	0x00000058
        /*0704*/ 	.short	0x010a
        /*0706*/ 	.byte	0xff
	.zero		1


	//   ....[93]....
        /*0708*/ 	.word	0x00005090
        /*070c*/ 	.word	0x00000000
        /*0710*/ 	.word	0x00000070
        /*0714*/ 	.short	0x010a
        /*0716*/ 	.byte	0xff
	.zero		1


	//   ....[94]....
        /*0718*/ 	.word	0x000051a0
        /*071c*/ 	.word	0x00000000
        /*0720*/ 	.word	0x00000000
        /*0724*/ 	.short	0x0101
        /*0726*/ 	.byte	0xff
	.zero		1


	//   ....[95]....
        /*0728*/ 	.word	0x00005bf0
        /*072c*/ 	.word	0x000000ff
        /*0730*/ 	.word	0x00000020
        /*0734*/ 	.short	0x010a
        /*0736*/ 	.byte	0x30
	.zero		1


	//   ....[96]....
        /*0738*/ 	.word	0x00005c20
        /*073c*/ 	.word	0x00000053
        /*0740*/ 	.word	0x00000090
        /*0744*/ 	.short	0x010a
        /*0746*/ 	.byte	0xff
	.zero		1


	//   ....[97]....
        /*0748*/ 	.word	0x00005d10
        /*074c*/ 	.word	0x000000ff
        /*0750*/ 	.word	0x00000020
        /*0754*/ 	.short	0x010a
        /*0756*/ 	.byte	0x30
	.zero		1


	//   ....[98]....
        /*0758*/ 	.word	0x00005e00
        /*075c*/ 	.word	0x00000053
        /*0760*/ 	.word	0x00000090
        /*0764*/ 	.short	0x010a
        /*0766*/ 	.byte	0xff
	.zero		1


	//   ....[99]....
        /*0768*/ 	.word	0x000063d0
        /*076c*/ 	.word	0x00000000
        /*0770*/ 	.word	0x00000000
        /*0774*/ 	.short	0x0101
        /*0776*/ 	.byte	0xff
	.zero		1


	//   ....[100]....
        /*0778*/ 	.word	0x000063e0
        /*077c*/ 	.word	0x00000002
        /*0780*/ 	.word	0x00000020
        /*0784*/ 	.short	0x010a
        /*0786*/ 	.byte	0xff
	.zero		1


	//   ....[101]....
        /*0788*/ 	.word	0x000064c0
        /*078c*/ 	.word	0x00000002
        /*0790*/ 	.word	0x00000020
        /*0794*/ 	.short	0x010a
        /*0796*/ 	.byte	0xff
	.zero		1


	//   ....[102]....
        /*0798*/ 	.word	0x00006b20
        /*079c*/ 	.word	0x00000010
        /*07a0*/ 	.word	0x00000000
        /*07a4*/ 	.short	0x0101
        /*07a6*/ 	.byte	0xff
	.zero		1


	//   ....[103]....
        /*07a8*/ 	.word	0x00006b40
        /*07ac*/ 	.word	0x00000000
        /*07b0*/ 	.word	0x00000020
        /*07b4*/ 	.short	0x010a
        /*07b6*/ 	.byte	0xff
	.zero		1


	//   ....[104]....
        /*07b8*/ 	.word	0x00006c10
        /*07bc*/ 	.word	0x00000000
        /*07c0*/ 	.word	0x00000020
        /*07c4*/ 	.short	0x010a
        /*07c6*/ 	.byte	0xff
	.zero		1


	//   ....[105]....
        /*07c8*/ 	.word	0x00007280
        /*07cc*/ 	.word	0x00000010
        /*07d0*/ 	.word	0x00000000
        /*07d4*/ 	.short	0x0101
        /*07d6*/ 	.byte	0xff
	.zero		1


	//   ....[106]....
        /*07d8*/ 	.word	0x000072a0
        /*07dc*/ 	.word	0x00000000
        /*07e0*/ 	.word	0x00000020
        /*07e4*/ 	.short	0x010a
        /*07e6*/ 	.byte	0xff
	.zero		1


	//   ....[107]....
        /*07e8*/ 	.word	0x00007370
        /*07ec*/ 	.word	0x00000000
        /*07f0*/ 	.word	0x00000020
        /*07f4*/ 	.short	0x010a
        /*07f6*/ 	.byte	0xff
	.zero		1


	//   ....[108]....
        /*07f8*/ 	.word	0x00007a10
        /*07fc*/ 	.word	0x00000010
        /*0800*/ 	.word	0x00000000
        /*0804*/ 	.short	0x0101
        /*0806*/ 	.byte	0xff
	.zero		1


	//   ....[109]....
        /*0808*/ 	.word	0x00007a30
        /*080c*/ 	.word	0x00000000
        /*0810*/ 	.word	0x00000020
        /*0814*/ 	.short	0x010a
        /*0816*/ 	.byte	0xff
	.zero		1


	//   ....[110]....
        /*0818*/ 	.word	0x00007b00
        /*081c*/ 	.word	0x00000000
        /*0820*/ 	.word	0x00000020
        /*0824*/ 	.short	0x010a
        /*0826*/ 	.byte	0xff
	.zero		1


	//   ....[111]....
        /*0828*/ 	.word	0x000081e0
        /*082c*/ 	.word	0x00000010
        /*0830*/ 	.word	0x00000000
        /*0834*/ 	.short	0x0101
        /*0836*/ 	.byte	0xff
	.zero		1


	//   ....[112]....
        /*0838*/ 	.word	0x00008200
        /*083c*/ 	.word	0x00000000
        /*0840*/ 	.word	0x00000020
        /*0844*/ 	.short	0x010a
        /*0846*/ 	.byte	0xff
	.zero		1


	//   ....[113]....
        /*0848*/ 	.word	0x000082d0
        /*084c*/ 	.word	0x00000000
        /*0850*/ 	.word	0x00000020
        /*0854*/ 	.short	0x010a
        /*0856*/ 	.byte	0xff
	.zero		1


	//   ....[114]....
        /*0858*/ 	.word	0x00008980
        /*085c*/ 	.word	0x00000010
        /*0860*/ 	.word	0x00000000
        /*0864*/ 	.short	0x0101
        /*0866*/ 	.byte	0xff
	.zero		1


	//   ....[115]....
        /*0868*/ 	.word	0x000089a0
        /*086c*/ 	.word	0x00000000
        /*0870*/ 	.word	0x00000020
        /*0874*/ 	.short	0x010a
        /*0876*/ 	.byte	0xff
	.zero		1


	//   ....[116]....
        /*0878*/ 	.word	0x00008a70
        /*087c*/ 	.word	0x00000000
        /*0880*/ 	.word	0x00000020
        /*0884*/ 	.short	0x010a
        /*0886*/ 	.byte	0xff
	.zero		1


	//   ....[117]....
        /*0888*/ 	.word	0x00009120
        /*088c*/ 	.word	0x00000010
        /*0890*/ 	.word	0x00000000
        /*0894*/ 	.short	0x0101
        /*0896*/ 	.byte	0xff
	.zero		1


	//   ....[118]....
        /*0898*/ 	.word	0x00009140
        /*089c*/ 	.word	0x00000000
        /*08a0*/ 	.word	0x00000020
        /*08a4*/ 	.short	0x010a
        /*08a6*/ 	.byte	0xff
	.zero		1


	//   ....[119]....
        /*08a8*/ 	.word	0x00009210
        /*08ac*/ 	.word	0x00000000
        /*08b0*/ 	.word	0x00000020
        /*08b4*/ 	.short	0x010a
        /*08b6*/ 	.byte	0xff
	.zero		1


	//   ....[120]....
        /*08b8*/ 	.word	0x00009490
        /*08bc*/ 	.word	0x000000ff
        /*08c0*/ 	.word	0x00000000
        /*08c4*/ 	.short	0x0101
        /*08c6*/ 	.byte	0x05
	.zero		1


	//   ....[121]....
        /*08c8*/ 	.word	0x000098d0
        /*08cc*/ 	.word	0x00000000
        /*08d0*/ 	.word	0x00000000
        /*08d4*/ 	.short	0x0101
        /*08d6*/ 	.byte	0xff
	.zero		1


	//   ....[122]....
        /*08d8*/ 	.word	0x00009b40
        /*08dc*/ 	.word	0x000000ff
        /*08e0*/ 	.word	0x00000000
        /*08e4*/ 	.short	0x0101
        /*08e6*/ 	.byte	0x04
	.zero		1


	//   ....[123]....
        /*08e8*/ 	.word	0x00009b60
        /*08ec*/ 	.word	0x00000002
        /*08f0*/ 	.word	0x000000e0
        /*08f4*/ 	.short	0x010a
        /*08f6*/ 	.byte	0xff
	.zero		1


	//   ....[124]....
        /*08f8*/ 	.word	0x00009bc0
        /*08fc*/ 	.word	0x00000002
        /*0900*/ 	.word	0x00000010
        /*0904*/ 	.short	0x010a
        /*0906*/ 	.byte	0xff
	.zero		1


	//   ....[125]....
        /*0908*/ 	.word	0x00009c20
        /*090c*/ 	.word	0x00000002
        /*0910*/ 	.word	0x00000010
        /*0914*/ 	.short	0x010a
        /*0916*/ 	.byte	0xff
	.zero		1


	//   ....[126]....
        /*0918*/ 	.word	0x00009c70
        /*091c*/ 	.word	0x00000002
        /*0920*/ 	.word	0x00000070
        /*0924*/ 	.short	0x010a
        /*0926*/ 	.byte	0xff
	.zero		1


	//   ....[127]....
        /*0928*/ 	.word	0x00009cd0
        /*092c*/ 	.word	0x00000000
        /*0930*/ 	.word	0x00000000
        /*0934*/ 	.short	0x010a
        /*0936*/ 	.byte	0xff
	.zero		1


	//   ....[128]....
        /*0938*/ 	.word	0x00009d20
        /*093c*/ 	.word	0x00000000
        /*0940*/ 	.word	0x000000d0
        /*0944*/ 	.short	0x010a
        /*0946*/ 	.byte	0xff
	.zero		1


	//   ....[129]....
        /*0948*/ 	.word	0x00009d80
        /*094c*/ 	.word	0x00000000
        /*0950*/ 	.word	0x00000080
        /*0954*/ 	.short	0x010a
        /*0956*/ 	.byte	0xff
	.zero		1


	//   ....[130]....
        /*0958*/ 	.word	0x00009dd0
        /*095c*/ 	.word	0x00000000
        /*0960*/ 	.word	0x00000070
        /*0964*/ 	.short	0x010a
        /*0966*/ 	.byte	0xff
	.zero		1


	//   ....[131]....
        /*0968*/ 	.word	0x00009e30
        /*096c*/ 	.word	0x00000000
        /*0970*/ 	.word	0x00000080
        /*0974*/ 	.short	0x010a
        /*0976*/ 	.byte	0xff
	.zero		1


	//   ....[132]....
        /*0978*/ 	.word	0x00009e80
        /*097c*/ 	.word	0x00000000
        /*0980*/ 	.word	0x00000070
        /*0984*/ 	.short	0x010a
        /*0986*/ 	.byte	0xff
	.zero		1


	//   ....[133]....
        /*0988*/ 	.word	0x00009ee0
        /*098c*/ 	.word	0x00000002
        /*0990*/ 	.word	0x000000b0
        /*0994*/ 	.short	0x010a
        /*0996*/ 	.byte	0xff
	.zero		1


	//   ....[134]....
        /*0998*/ 	.word	0x00009f40
        /*099c*/ 	.word	0x00000000
        /*09a0*/ 	.word	0x00000000
        /*09a4*/ 	.short	0x010a
        /*09a6*/ 	.byte	0xff
	.zero		1


	//   ....[135]....
        /*09a8*/ 	.word	0x00009fa0
        /*09ac*/ 	.word	0x00000000
        /*09b0*/ 	.word	0x00000000
        /*09b4*/ 	.short	0x010a
        /*09b6*/ 	.byte	0xff
	.zero		1


	//   ....[136]....
        /*09b8*/ 	.word	0x0000a000
        /*09bc*/ 	.word	0x00000000
        /*09c0*/ 	.word	0x00000000
        /*09c4*/ 	.short	0x010a
        /*09c6*/ 	.byte	0xff
	.zero		1


	//   ....[137]....
        /*09c8*/ 	.word	0x0000a060
        /*09cc*/ 	.word	0x00000000
        /*09d0*/ 	.word	0x00000000
        /*09d4*/ 	.short	0x010a
        /*09d6*/ 	.byte	0xff
	.zero		1


	//   ....[138]....
        /*09d8*/ 	.word	0x0000a0c0
        /*09dc*/ 	.word	0x00000000
        /*09e0*/ 	.word	0x00000000
        /*09e4*/ 	.short	0x010a
        /*09e6*/ 	.byte	0xff
	.zero		1


	//   ....[139]....
        /*09e8*/ 	.word	0x0000a110
        /*09ec*/ 	.word	0x00000000
        /*09f0*/ 	.word	0x00000070
        /*09f4*/ 	.short	0x010a
        /*09f6*/ 	.byte	0xff
	.zero		1


	//   ....[140]....
        /*09f8*/ 	.word	0x0000a170
        /*09fc*/ 	.word	0x00000000
        /*0a00*/ 	.word	0x00000068
        /*0a04*/ 	.short	0x010a
        /*0a06*/ 	.byte	0xff
	.zero		1


	//   ....[141]....
        /*0a08*/ 	.word	0x0000a1d0
        /*0a0c*/ 	.word	0x00000000
        /*0a10*/ 	.word	0x00000040
        /*0a14*/ 	.short	0x010a
        /*0a16*/ 	.byte	0xff
	.zero		1


	//   ....[142]....
        /*0a18*/ 	.word	0x0000a230
        /*0a1c*/ 	.word	0x00000000
        /*0a20*/ 	.word	0x00000048
        /*0a24*/ 	.short	0x010a
        /*0a26*/ 	.byte	0xff
	.zero		1


	//   ....[143]....
        /*0a28*/ 	.word	0x0000a290
        /*0a2c*/ 	.word	0x00000000
        /*0a30*/ 	.word	0x00000050
        /*0a34*/ 	.short	0x010a
        /*0a36*/ 	.byte	0xff
	.zero		1


	//   ....[144]....
        /*0a38*/ 	.word	0x0000a2f0
        /*0a3c*/ 	.word	0x00000000
        /*0a40*/ 	.word	0x00000058
        /*0a44*/ 	.short	0x010a
        /*0a46*/ 	.byte	0xff
	.zero		1


	//   ....[145]....
        /*0a48*/ 	.word	0x0000a350
        /*0a4c*/ 	.word	0x00000000
        /*0a50*/ 	.word	0x00000040
        /*0a54*/ 	.short	0x010a
        /*0a56*/ 	.byte	0xff
	.zero		1


	//   ....[146]....
        /*0a58*/ 	.word	0x0000a3b0
        /*0a5c*/ 	.word	0x00000000
        /*0a60*/ 	.word	0x00000048
        /*0a64*/ 	.short	0x010a
        /*0a66*/ 	.byte	0xff
	.zero		1


	//   ....[147]....
        /*0a68*/ 	.word	0x0000a410
        /*0a6c*/ 	.word	0x00000000
        /*0a70*/ 	.word	0x00000050
        /*0a74*/ 	.short	0x010a
        /*0a76*/ 	.byte	0xff
	.zero		1


	//   ....[148]....
        /*0a78*/ 	.word	0x0000a470
        /*0a7c*/ 	.word	0x00000000
        /*0a80*/ 	.word	0x00000058
        /*0a84*/ 	.short	0x010a
        /*0a86*/ 	.byte	0xff
	.zero		1


	//   ....[149]....
        /*0a88*/ 	.word	0x0000a4d0
        /*0a8c*/ 	.word	0x00000000
        /*0a90*/ 	.word	0x00000040
        /*0a94*/ 	.short	0x010a
        /*0a96*/ 	.byte	0xff
	.zero		1


	//   ....[150]....
        /*0a98*/ 	.word	0x0000a530
        /*0a9c*/ 	.word	0x00000000
        /*0aa0*/ 	.word	0x00000048
        /*0aa4*/ 	.short	0x010a
        /*0aa6*/ 	.byte	0xff
	.zero		1


	//   ....[151]....
        /*0aa8*/ 	.word	0x0000a590
        /*0aac*/ 	.word	0x00000002
        /*0ab0*/ 	.word	0x00000050
        /*0ab4*/ 	.short	0x010a
        /*0ab6*/ 	.byte	0xff
	.zero		1


	//   ....[152]....
        /*0ab8*/ 	.word	0x0000a5e0
        /*0abc*/ 	.word	0x00000000
        /*0ac0*/ 	.word	0x00000070
        /*0ac4*/ 	.short	0x010a
        /*0ac6*/ 	.byte	0xff
	.zero		1


	//   ....[153]....
        /*0ac8*/ 	.word	0x0000a640
        /*0acc*/ 	.word	0x00000002
        /*0ad0*/ 	.word	0x00000020
        /*0ad4*/ 	.short	0x010a
        /*0ad6*/ 	.byte	0xff
	.zero		1


	//   ....[154]....
        /*0ad8*/ 	.word	0x0000a690
        /*0adc*/ 	.word	0x00000053
        /*0ae0*/ 	.word	0x00000090
        /*0ae4*/ 	.short	0x010a
        /*0ae6*/ 	.byte	0xff
	.zero		1


	//   ....[155]....
        /*0ae8*/ 	.word	0x0000a6e0
        /*0aec*/ 	.word	0x00000002
        /*0af0*/ 	.word	0x00000020
        /*0af4*/ 	.short	0x010a
        /*0af6*/ 	.byte	0xff
	.zero		1


	//   ....[156]....
        /*0af8*/ 	.word	0x0000a730
        /*0afc*/ 	.word	0x00000000
        /*0b00*/ 	.word	0x00000020
        /*0b04*/ 	.short	0x010a
        /*0b06*/ 	.byte	0xff
	.zero		1


	//   ....[157]....
        /*0b08*/ 	.word	0x0000a780
        /*0b0c*/ 	.word	0x00000000
        /*0b10*/ 	.word	0x00000020
        /*0b14*/ 	.short	0x010a
        /*0b16*/ 	.byte	0xff
	.zero		1


	//   ....[158]....
        /*0b18*/ 	.word	0x0000a7d0
        /*0b1c*/ 	.word	0x00000000
        /*0b20*/ 	.word	0x00000020
        /*0b24*/ 	.short	0x010a
        /*0b26*/ 	.byte	0xff
	.zero		1


	//   ....[159]....
        /*0b28*/ 	.word	0x0000a820
        /*0b2c*/ 	.word	0x00000000
        /*0b30*/ 	.word	0x00000020
        /*0b34*/ 	.short	0x010a
        /*0b36*/ 	.byte	0xff
	.zero		1


	//   ....[160]....
        /*0b38*/ 	.word	0x0000a870
        /*0b3c*/ 	.word	0x00000000
        /*0b40*/ 	.word	0x00000020
        /*0b44*/ 	.short	0x010a
        /*0b46*/ 	.byte	0xff
	.zero		1


	//   ....[161]....
        /*0b48*/ 	.word	0x0000a8c0
        /*0b4c*/ 	.word	0x00000000
        /*0b50*/ 	.word	0x00000020
        /*0b54*/ 	.short	0x010a
        /*0b56*/ 	.byte	0xff
	.zero		1


	//----- nvinfo : EIATTR_NUM_MBARRIERS
	.align		4
.L_47:
        /*0b58*/ 	.byte	0x03, 0x38
        /*0b5a*/ 	.short	0x001e


	//----- nvinfo : EIATTR_EXIT_INSTR_OFFSETS
	.align		4
        /*0b5c*/ 	.byte	0x04, 0x1c
        /*0b5e*/ 	.short	(.L_49 - .L_48)


	//   ....[0]....
.L_48:
        /*0b60*/ 	.word	0x00002380


	//   ....[1]....
        /*0b64*/ 	.word	0x00002870


	//   ....[2]....
        /*0b68*/ 	.word	0x000028d0


	//   ....[3]....
        /*0b6c*/ 	.word	0x000037d0


	//   ....[4]....
        /*0b70*/ 	.word	0x00004da0


	//   ....[5]....
        /*0b74*/ 	.word	0x00004de0


	//   ....[6]....
        /*0b78*/ 	.word	0x00009a30


	//   ....[7]....
        /*0b7c*/ 	.word	0x00009ab0


	//   ....[8]....
        /*0b80*/ 	.word	0x00009ae0


	//   ....[9]....
        /*0b84*/ 	.word	0x00009b50


	//----- nvinfo : EIATTR_MAX_THREADS
	.align		4
.L_49:
        /*0b88*/ 	.byte	0x04, 0x05
        /*0b8a*/ 	.short	(.L_51 - .L_50)
.L_50:
        /*0b8c*/ 	.word	0x00000100
        /*0b90*/ 	.word	0x00000001
        /*0b94*/ 	.word	0x00000001


	//----- nvinfo : EIATTR_CRS_STACK_SIZE
	.align		4
.L_51:
        /*0b98*/ 	.byte	0x04, 0x1e
        /*0b9a*/ 	.short	(.L_53 - .L_52)
.L_52:
        /*0b9c*/ 	.word	0x00000000


	//----- nvinfo : EIATTR_CBANK_PARAM_SIZE
	.align		4
.L_53:
        /*0ba0*/ 	.byte	0x03, 0x19
        /*0ba2*/ 	.short	0x0800


	//----- nvinfo : EIATTR_PARAM_CBANK
	.align		4
        /*0ba4*/ 	.byte	0x04, 0x0a
        /*0ba6*/ 	.short	(.L_55 - .L_54)
	.align		4
.L_54:
        /*0ba8*/ 	.word	index@(.nv.constant0._ZN7cutlass13device_kernelINS_4gemm6kernel13GemmUniversalIN4cute5tupleIJiiiiEEENS1_10collective13CollectiveMmaINS1_35MainloopSm100TmaUmmaWarpSpecializedILi2ELi2ELi4ENS5_IJNS4_1CILi1EEESB_SB_EEEEENS5_IJNSA_ILi128EEESE_NSA_ILi32EEEEEEfNS5_IJlSB_lEEEfSH_NS4_8TiledMMAINS4_8MMA_AtomIJNS4_17SM100_MMA_TF32_SSINS_10tfloat32_tESL_fLi128ELi128ELNS4_4UMMA5MajorE0ELSN_0ELNSM_7ScaleInE0ELSO_0EEEEEENS4_6LayoutISC_NS5_IJNSA_ILi0EEESS_SS_EEEEENS5_IJNS4_10UnderscoreESV_SV_EEEEENS4_13SM90_TMA_LOADENS4_14ComposedLayoutINS4_7SwizzleILi3ELi4ELi3EEENS4_18smem_ptr_flag_bitsILi32EEENSR_INS5_IJNSA_ILi8EEESF_EEENS5_IJSF_SB_EEEEEEEvNS4_8identityESY_S18_vS19_EENS_8epilogue10collective18CollectiveEpilogueINS1B_23Sm100TmaWarpSpecializedILi4ELi2ELi16ELb1ELb0EEEJSG_NS5_IJNSR_ISE_SB_EENSR_INSA_ILi16EEESB_EEEEEfSH_fSH_NS1B_6fusion15FusionCallbacksIS1F_NS1K_17LinearCombinationIffffLNS_15FloatRoundStyleE2EEESG_S1J_JEEENS4_5SM1004TMEM4LOAD26SM100_TMEM_LOAD_32dp32b16xESY_NSZ_INS10_ILi2ELi4ELi3EEES13_NSR_INS5_IJS14_S1H_EEENS5_IJS1H_SB_EEEEEEENS4_39AutoVectorizingCopyWithAssumedAlignmentILi128EEENS4_14SM90_TMA_STOREES1Y_S20_S20_EEEvvEEEEvNT_6ParamsE)
        /*0bac*/ 	.short	0x0380
        /*0bae*/ 	.short	0x0800


	//----- nvinfo : EIATTR_SW_WAR
	.align		4
.L_55:
        /*0bb0*/ 	.byte	0x04, 0x36
        /*0bb2*/ 	.short	(.L_57 - .L_56)
.L_56:
        /*0bb4*/ 	.word	0x00000008
.L_57:


//--------------------- .nv.callgraph             --------------------------
	.section	.nv.callgraph,"",@"SHT_CUDA_CALLGRAPH"
	.align	4
	.sectionentsize	8
	.align		4
        /*0000*/ 	.word	0x00000000
	.align		4
        /*0004*/ 	.word	0xffffffff
	.align		4
        /*0008*/ 	.word	index@(_ZN7cutlass13device_kernelINS_4gemm6kernel13GemmUniversalIN4cute5tupleIJiiiiEEENS1_10collective13CollectiveMmaINS1_35MainloopSm100TmaUmmaWarpSpecializedILi2ELi2ELi4ENS5_IJNS4_1CILi1EEESB_SB_EEEEENS5_IJNSA_ILi128EEESE_NSA_ILi32EEEEEEfNS5_IJlSB_lEEEfSH_NS4_8TiledMMAINS4_8MMA_AtomIJNS4_17SM100_MMA_TF32_SSINS_10tfloat32_tESL_fLi128ELi128ELNS4_4UMMA5MajorE0ELSN_0ELNSM_7ScaleInE0ELSO_0EEEEEENS4_6LayoutISC_NS5_IJNSA_ILi0EEESS_SS_EEEEENS5_IJNS4_10UnderscoreESV_SV_EEEEENS4_13SM90_TMA_LOADENS4_14ComposedLayoutINS4_7SwizzleILi3ELi4ELi3EEENS4_18smem_ptr_flag_bitsILi32EEENSR_INS5_IJNSA_ILi8EEESF_EEENS5_IJSF_SB_EEEEEEEvNS4_8identityESY_S18_vS19_EENS_8epilogue10collective18CollectiveEpilogueINS1B_23Sm100TmaWarpSpecializedILi4ELi2ELi16ELb1ELb0EEEJSG_NS5_IJNSR_ISE_SB_EENSR_INSA_ILi16EEESB_EEEEEfSH_fSH_NS1B_6fusion15FusionCallbacksIS1F_NS1K_17LinearCombinationIffffLNS_15FloatRoundStyleE2EEESG_S1J_JEEENS4_5SM1004TMEM4LOAD26SM100_TMEM_LOAD_32dp32b16xESY_NSZ_INS10_ILi2ELi4ELi3EEES13_NSR_INS5_IJS14_S1H_EEENS5_IJS1H_SB_EEEEEEENS4_39AutoVectorizingCopyWithAssumedAlignmentILi128EEENS4_14SM90_TMA_STOREES1Y_S20_S20_EEEvvEEEEvNT_6ParamsE)
	.align		4
        /*000c*/ 	.word	index@(__assertfail)
	.align		4
        /*0010*/ 	.word	0x00000000
	.align		4
        /*0014*/ 	.word	0xfffffffe
	.align		4
        /*0018*/ 	.word	0x00000000
	.align		4
        /*001c*/ 	.word	0xfffffffd
	.align		4
        /*0020*/ 	.word	0x00000000
	.align		4
        /*0024*/ 	.word	0xfffffffc


//--------------------- .nv.constant4             --------------------------
	.section	.nv.constant4,"a",@progbits
	.align	8
	.align		8
.nv.constant4:
        /*0000*/ 	.dword	__assertfail
	.align		8
        /*0008*/ 	.dword	__unnamed_1
	.align		8
        /*0010*/ 	.dword	__unnamed_2
	.align		8
        /*0018*/ 	.dword	_ZN40_INTERNAL_6deafee4_4_k_cu_74ea4ed2_248214cuda3std3__45__cpo5beginE
	.align		8
        /*0020*/ 	.dword	_ZN40_INTERNAL_6deafee4_4_k_cu_74ea4ed2_248214cuda3std3__45__cpo3endE
	.align		8
        /*0028*/ 	.dword	_ZN40_INTERNAL_6deafee4_4_k_cu_74ea4ed2_248214cuda3std3__45__cpo6cbeginE
	.align		8
        /*0030*/ 	.dword	_ZN40_INTERNAL_6deafee4_4_k_cu_74ea4ed2_248214cuda3std3__45__cpo4cendE
	.align		8
        /*0038*/ 	.dword	_ZN40_INTERNAL_6deafee4_4_k_cu_74ea4ed2_248214cuda3std3__442_GLOBAL__N__6deafee4_4_k_cu_74ea4ed2_248216ignoreE
	.align		8
        /*0040*/ 	.dword	_ZN40_INTERNAL_6deafee4_4_k_cu_74ea4ed2_248214cuda3std3__419piecewise_constructE
	.align		8
        /*0048*/ 	.dword	_ZN40_INTERNAL_6deafee4_4_k_cu_74ea4ed2_248214cuda3std3__48in_placeE
	.align		8
        /*0050*/ 	.dword	_ZN40_INTERNAL_6deafee4_4_k_cu_74ea4ed2_248214cuda3std6ranges3__45__cpo4swapE
	.align		8
        /*0058*/ 	.dword	_ZN40_INTERNAL_6deafee4_4_k_cu_74ea4ed2_248214cuda3std6ranges3__45__cpo9iter_moveE
	.align		8
        /*0060*/ 	.dword	_ZN40_INTERNAL_6deafee4_4_k_cu_74ea4ed2_248214cute7productE
	.align		8
        /*0068*/ 	.dword	_ZN40_INTERNAL_6deafee4_4_k_cu_74ea4ed2_248214cute1_E
	.align		8
        /*0070*/ 	.dword	$str$25
	.align		8
        /*0078*/ 	.dword	$str$26
	.align		8
        /*0080*/ 	.dword	$str$27
	.align		8
        /*0088*/ 	.dword	$str$28


//--------------------- .text._ZN7cutlass13device_kernelINS_4gemm6kernel13GemmUniversalIN4cute5tupleIJiiiiEEENS1_10collective13CollectiveMmaINS1_35MainloopSm100TmaUmmaWarpSpecializedILi2ELi2ELi4ENS5_IJNS4_1CILi1EEESB_SB_EEEEENS5_IJNSA_ILi128EEESE_NSA_ILi32EEEEEEfNS5_IJlSB_lEEEfSH_NS4_8TiledMMAINS4_8MMA_AtomIJNS4_17SM100_MMA_TF32_SSINS_10tfloat32_tESL_fLi128ELi128ELNS4_4UMMA5MajorE0ELSN_0ELNSM_7ScaleInE0ELSO_0EEEEEENS4_6LayoutISC_NS5_IJNSA_ILi0EEESS_SS_EEEEENS5_IJNS4_10UnderscoreESV_SV_EEEEENS4_13SM90_TMA_LOADENS4_14ComposedLayoutINS4_7SwizzleILi3ELi4ELi3EEENS4_18smem_ptr_flag_bitsILi32EEENSR_INS5_IJNSA_ILi8EEESF_EEENS5_IJSF_SB_EEEEEEEvNS4_8identityESY_S18_vS19_EENS_8epilogue10collective18CollectiveEpilogueINS1B_23Sm100TmaWarpSpecializedILi4ELi2ELi16ELb1ELb0EEEJSG_NS5_IJNSR_ISE_SB_EENSR_INSA_ILi16EEESB_EEEEEfSH_fSH_NS1B_6fusion15FusionCallbacksIS1F_NS1K_17LinearCombinationIffffLNS_15FloatRoundStyleE2EEESG_S1J_JEEENS4_5SM1004TMEM4LOAD26SM100_TMEM_LOAD_32dp32b16xESY_NSZ_INS10_ILi2ELi4ELi3EEES13_NSR_INS5_IJS14_S1H_EEENS5_IJS1H_SB_EEEEEEENS4_39AutoVectorizingCopyWithAssumedAlignmentILi128EEENS4_14SM90_TMA_STOREES1Y_S20_S20_EEEvvEEEEvNT_6ParamsE --------------------------
	.section	.text._ZN7cutlass13device_kernelINS_4gemm6kernel13GemmUniversalIN4cute5tupleIJiiiiEEENS1_10collective13CollectiveMmaINS1_35MainloopSm100TmaUmmaWarpSpecializedILi2ELi2ELi4ENS5_IJNS4_1CILi1EEESB_SB_EEEEENS5_IJNSA_ILi128EEESE_NSA_ILi32EEEEEEfNS5_IJlSB_lEEEfSH_NS4_8TiledMMAINS4_8MMA_AtomIJNS4_17SM100_MMA_TF32_SSINS_10tfloat32_tESL_fLi128ELi128ELNS4_4UMMA5MajorE0ELSN_0ELNSM_7ScaleInE0ELSO_0EEEEEENS4_6LayoutISC_NS5_IJNSA_ILi0EEESS_SS_EEEEENS5_IJNS4_10UnderscoreESV_SV_EEEEENS4_13SM90_TMA_LOADENS4_14ComposedLayoutINS4_7SwizzleILi3ELi4ELi3EEENS4_18smem_ptr_flag_bitsILi32EEENSR_INS5_IJNSA_ILi8EEESF_EEENS5_IJSF_SB_EEEEEEEvNS4_8identityESY_S18_vS19_EENS_8epilogue10collective18CollectiveEpilogueINS1B_23Sm100TmaWarpSpecializedILi4ELi2ELi16ELb1ELb0EEEJSG_NS5_IJNSR_ISE_SB_EENSR_INSA_ILi16EEESB_EEEEEfSH_fSH_NS1B_6fusion15FusionCallbacksIS1F_NS1K_17LinearCombinationIffffLNS_15FloatRoundStyleE2EEESG_S1J_JEEENS4_5SM1004TMEM4LOAD26SM100_TMEM_LOAD_32dp32b16xESY_NSZ_INS10_ILi2ELi4ELi3EEES13_NSR_INS5_IJS14_S1H_EEENS5_IJS1H_SB_EEEEEEENS4_39AutoVectorizingCopyWithAssumedAlignmentILi128EEENS4_14SM90_TMA_STOREES1Y_S20_S20_EEEvvEEEEvNT_6ParamsE,"ax",@progbits
	.align	128
.text._ZN7cutlass13device_kernelINS_4gemm6kernel13GemmUniversalIN4cute5tupleIJiiiiEEENS1_10collective13CollectiveMmaINS1_35MainloopSm100TmaUmmaWarpSpecializedILi2ELi2ELi4ENS5_IJNS4_1CILi1EEESB_SB_EEEEENS5_IJNSA_ILi128EEESE_NSA_ILi32EEEEEEfNS5_IJlSB_lEEEfSH_NS4_8TiledMMAINS4_8MMA_AtomIJNS4_17SM100_MMA_TF32_SSINS_10tfloat32_tESL_fLi128ELi128ELNS4_4UMMA5MajorE0ELSN_0ELNSM_7ScaleInE0ELSO_0EEEEEENS4_6LayoutISC_NS5_IJNSA_ILi0EEESS_SS_EEEEENS5_IJNS4_10UnderscoreESV_SV_EEEEENS4_13SM90_TMA_LOADENS4_14ComposedLayoutINS4_7SwizzleILi3ELi4ELi3EEENS4_18smem_ptr_flag_bitsILi32EEENSR_INS5_IJNSA_ILi8EEESF_EEENS5_IJSF_SB_EEEEEEEvNS4_8identityESY_S18_vS19_EENS_8epilogue10collective18CollectiveEpilogueINS1B_23Sm100TmaWarpSpecializedILi4ELi2ELi16ELb1ELb0EEEJSG_NS5_IJNSR_ISE_SB_EENSR_INSA_ILi16EEESB_EEEEEfSH_fSH_NS1B_6fusion15FusionCallbacksIS1F_NS1K_17LinearCombinationIffffLNS_15FloatRoundStyleE2EEESG_S1J_JEEENS4_5SM1004TMEM4LOAD26SM100_TMEM_LOAD_32dp32b16xESY_NSZ_INS10_ILi2ELi4ELi3EEES13_NSR_INS5_IJS14_S1H_EEENS5_IJS1H_SB_EEEEEEENS4_39AutoVectorizingCopyWithAssumedAlignmentILi128EEENS4_14SM90_TMA_STOREES1Y_S20_S20_EEEvvEEEEvNT_6ParamsE:
        .type           _ZN7cutlass13device_kernelINS_4gemm6kernel13GemmUniversalIN4cute5tupleIJiiiiEEENS1_10collective13CollectiveMmaINS1_35MainloopSm100TmaUmmaWarpSpecializedILi2ELi2ELi4ENS5_IJNS4_1CILi1EEESB_SB_EEEEENS5_IJNSA_ILi128EEESE_NSA_ILi32EEEEEEfNS5_IJlSB_lEEEfSH_NS4_8TiledMMAINS4_8MMA_AtomIJNS4_17SM100_MMA_TF32_SSINS_10tfloat32_tESL_fLi128ELi128ELNS4_4UMMA5MajorE0ELSN_0ELNSM_7ScaleInE0ELSO_0EEEEEENS4_6LayoutISC_NS5_IJNSA_ILi0EEESS_SS_EEEEENS5_IJNS4_10UnderscoreESV_SV_EEEEENS4_13SM90_TMA_LOADENS4_14ComposedLayoutINS4_7SwizzleILi3ELi4ELi3EEENS4_18smem_ptr_flag_bitsILi32EEENSR_INS5_IJNSA_ILi8EEESF_EEENS5_IJSF_SB_EEEEEEEvNS4_8identityESY_S18_vS19_EENS_8epilogue10collective18CollectiveEpilogueINS1B_23Sm100TmaWarpSpecializedILi4ELi2ELi16ELb1ELb0EEEJSG_NS5_IJNSR_ISE_SB_EENSR_INSA_ILi16EEESB_EEEEEfSH_fSH_NS1B_6fusion15FusionCallbacksIS1F_NS1K_17LinearCombinationIffffLNS_15FloatRoundStyleE2EEESG_S1J_JEEENS4_5SM1004TMEM4LOAD26SM100_TMEM_LOAD_32dp32b16xESY_NSZ_INS10_ILi2ELi4ELi3EEES13_NSR_INS5_IJS14_S1H_EEENS5_IJS1H_SB_EEEEEEENS4_39AutoVectorizingCopyWithAssumedAlignmentILi128EEENS4_14SM90_TMA_STOREES1Y_S20_S20_EEEvvEEEEvNT_6ParamsE,@function
        .size           _ZN7cutlass13device_kernelINS_4gemm6kernel13GemmUniversalIN4cute5tupleIJiiiiEEENS1_10collective13CollectiveMmaINS1_35MainloopSm100TmaUmmaWarpSpecializedILi2ELi2ELi4ENS5_IJNS4_1CILi1EEESB_SB_EEEEENS5_IJNSA_ILi128EEESE_NSA_ILi32EEEEEEfNS5_IJlSB_lEEEfSH_NS4_8TiledMMAINS4_8MMA_AtomIJNS4_17SM100_MMA_TF32_SSINS_10tfloat32_tESL_fLi128ELi128ELNS4_4UMMA5MajorE0ELSN_0ELNSM_7ScaleInE0ELSO_0EEEEEENS4_6LayoutISC_NS5_IJNSA_ILi0EEESS_SS_EEEEENS5_IJNS4_10UnderscoreESV_SV_EEEEENS4_13SM90_TMA_LOADENS4_14ComposedLayoutINS4_7SwizzleILi3ELi4ELi3EEENS4_18smem_ptr_flag_bitsILi32EEENSR_INS5_IJNSA_ILi8EEESF_EEENS5_IJSF_SB_EEEEEEEvNS4_8identityESY_S18_vS19_EENS_8epilogue10collective18CollectiveEpilogueINS1B_23Sm100TmaWarpSpecializedILi4ELi2ELi16ELb1ELb0EEEJSG_NS5_IJNSR_ISE_SB_EENSR_INSA_ILi16EEESB_EEEEEfSH_fSH_NS1B_6fusion15FusionCallbacksIS1F_NS1K_17LinearCombinationIffffLNS_15FloatRoundStyleE2EEESG_S1J_JEEENS4_5SM1004TMEM4LOAD26SM100_TMEM_LOAD_32dp32b16xESY_NSZ_INS10_ILi2ELi4ELi3EEES13_NSR_INS5_IJS14_S1H_EEENS5_IJS1H_SB_EEEEEEENS4_39AutoVectorizingCopyWithAssumedAlignmentILi128EEENS4_14SM90_TMA_STOREES1Y_S20_S20_EEEvvEEEEvNT_6ParamsE,(.L_x_214 - _ZN7cutlass13device_kernelINS_4gemm6kernel13GemmUniversalIN4cute5tupleIJiiiiEEENS1_10collective13CollectiveMmaINS1_35MainloopSm100TmaUmmaWarpSpecializedILi2ELi2ELi4ENS5_IJNS4_1CILi1EEESB_SB_EEEEENS5_IJNSA_ILi128EEESE_NSA_ILi32EEEEEEfNS5_IJlSB_lEEEfSH_NS4_8TiledMMAINS4_8MMA_AtomIJNS4_17SM100_MMA_TF32_SSINS_10tfloat32_tESL_fLi128ELi128ELNS4_4UMMA5MajorE0ELSN_0ELNSM_7ScaleInE0ELSO_0EEEEEENS4_6LayoutISC_NS5_IJNSA_ILi0EEESS_SS_EEEEENS5_IJNS4_10UnderscoreESV_SV_EEEEENS4_13SM90_TMA_LOADENS4_14ComposedLayoutINS4_7SwizzleILi3ELi4ELi3EEENS4_18smem_ptr_flag_bitsILi32EEENSR_INS5_IJNSA_ILi8EEESF_EEENS5_IJSF_SB_EEEEEEEvNS4_8identityESY_S18_vS19_EENS_8epilogue10collective18CollectiveEpilogueINS1B_23Sm100TmaWarpSpecializedILi4ELi2ELi16ELb1ELb0EEEJSG_NS5_IJNSR_ISE_SB_EENSR_INSA_ILi16EEESB_EEEEEfSH_fSH_NS1B_6fusion15FusionCallbacksIS1F_NS1K_17LinearCombinationIffffLNS_15FloatRoundStyleE2EEESG_S1J_JEEENS4_5SM1004TMEM4LOAD26SM100_TMEM_LOAD_32dp32b16xESY_NSZ_INS10_ILi2ELi4ELi3EEES13_NSR_INS5_IJS14_S1H_EEENS5_IJS1H_SB_EEEEEEENS4_39AutoVectorizingCopyWithAssumedAlignmentILi128EEENS4_14SM90_TMA_STOREES1Y_S20_S20_EEEvvEEEEvNT_6ParamsE)
        .other          _ZN7cutlass13device_kernelINS_4gemm6kernel13GemmUniversalIN4cute5tupleIJiiiiEEENS1_10collective13CollectiveMmaINS1_35MainloopSm100TmaUmmaWarpSpecializedILi2ELi2ELi4ENS5_IJNS4_1CILi1EEESB_SB_EEEEENS5_IJNSA_ILi128EEESE_NSA_ILi32EEEEEEfNS5_IJlSB_lEEEfSH_NS4_8TiledMMAINS4_8MMA_AtomIJNS4_17SM100_MMA_TF32_SSINS_10tfloat32_tESL_fLi128ELi128ELNS4_4UMMA5MajorE0ELSN_0ELNSM_7ScaleInE0ELSO_0EEEEEENS4_6LayoutISC_NS5_IJNSA_ILi0EEESS_SS_EEEEENS5_IJNS4_10UnderscoreESV_SV_EEEEENS4_13SM90_TMA_LOADENS4_14ComposedLayoutINS4_7SwizzleILi3ELi4ELi3EEENS4_18smem_ptr_flag_bitsILi32EEENSR_INS5_IJNSA_ILi8EEESF_EEENS5_IJSF_SB_EEEEEEEvNS4_8identityESY_S18_vS19_EENS_8epilogue10collective18CollectiveEpilogueINS1B_23Sm100TmaWarpSpecializedILi4ELi2ELi16ELb1ELb0EEEJSG_NS5_IJNSR_ISE_SB_EENSR_INSA_ILi16EEESB_EEEEEfSH_fSH_NS1B_6fusion15FusionCallbacksIS1F_NS1K_17LinearCombinationIffffLNS_15FloatRoundStyleE2EEESG_S1J_JEEENS4_5SM1004TMEM4LOAD26SM100_TMEM_LOAD_32dp32b16xESY_NSZ_INS10_ILi2ELi4ELi3EEES13_NSR_INS5_IJS14_S1H_EEENS5_IJS1H_SB_EEEEEEENS4_39AutoVectorizingCopyWithAssumedAlignmentILi128EEENS4_14SM90_TMA_STOREES1Y_S20_S20_EEEvvEEEEvNT_6ParamsE,@"STO_CUDA_ENTRY STV_DEFAULT"
_ZN7cutlass13device_kernelINS_4gemm6kernel13GemmUniversalIN4cute5tupleIJiiiiEEENS1_10collective13CollectiveMmaINS1_35MainloopSm100TmaUmmaWarpSpecializedILi2ELi2ELi4ENS5_IJNS4_1CILi1EEESB_SB_EEEEENS5_IJNSA_ILi128EEESE_NSA_ILi32EEEEEEfNS5_IJlSB_lEEEfSH_NS4_8TiledMMAINS4_8MMA_AtomIJNS4_17SM100_MMA_TF32_SSINS_10tfloat32_tESL_fLi128ELi128ELNS4_4UMMA5MajorE0ELSN_0ELNSM_7ScaleInE0ELSO_0EEEEEENS4_6LayoutISC_NS5_IJNSA_ILi0EEESS_SS_EEEEENS5_IJNS4_10UnderscoreESV_SV_EEEEENS4_13SM90_TMA_LOADENS4_14ComposedLayoutINS4_7SwizzleILi3ELi4ELi3EEENS4_18smem_ptr_flag_bitsILi32EEENSR_INS5_IJNSA_ILi8EEESF_EEENS5_IJSF_SB_EEEEEEEvNS4_8identityESY_S18_vS19_EENS_8epilogue10collective18CollectiveEpilogueINS1B_23Sm100TmaWarpSpecializedILi4ELi2ELi16ELb1ELb0EEEJSG_NS5_IJNSR_ISE_SB_EENSR_INSA_ILi16EEESB_EEEEEfSH_fSH_NS1B_6fusion15FusionCallbacksIS1F_NS1K_17LinearCombinationIffffLNS_15FloatRoundStyleE2EEESG_S1J_JEEENS4_5SM1004TMEM4LOAD26SM100_TMEM_LOAD_32dp32b16xESY_NSZ_INS10_ILi2ELi4ELi3EEES13_NSR_INS5_IJS14_S1H_EEENS5_IJS1H_SB_EEEEEEENS4_39AutoVectorizingCopyWithAssumedAlignmentILi128EEENS4_14SM90_TMA_STOREES1Y_S20_S20_EEEvvEEEEvNT_6ParamsE:
[----:B------:R-:W1:Y:S01]  /*0000*/  LDC R1, c[0x0][0x37c] ;  /* 0x0000df00ff017b82 */ /* 0x000e620000000800 */
[----:B------:R-:W2:Y:S01]  /*0010*/  S2R R76, SR_TID.X ;  /* 0x00000000004c7919 */ /* 0x000ea20000002100 */
[----:B------:R-:W3:Y:S01]  /*0020*/  LDCU.64 UR4, c[0x0][0x890] ;  /* 0x00011200ff0477ac */ /* 0x000ee20008000a00 */
[----:B------:R-:W-:Y:S02]  /*0030*/  PRMT R64, RZ, 0x7610, R64 ;  /* 0x00007610ff407816 */ /* 0x000fe40000000040 */
[----:B------:R-:W-:Y:S01]  /*0040*/  ELECT P5, URZ, PT ;  /* 0x0000000000ff782f */ /* 0x000fe200038a0000 */
[----:B------:R-:W4:Y:S01]  /*0050*/  LDCU.64 UR46, c[0x0][0x358] ;  /* 0x00006b00ff2e77ac */ /* 0x000f220008000a00 */
[----:B---3--:R-:W-:-:S04]  /*0060*/  UISETP.NE.U32.AND UP0, UPT, UR4, URZ, UPT ;  /* 0x000000ff0400728c */ /* 0x008fc8000bf05070 */
[----:B------:R-:W-:Y:S01]  /*0070*/  UISETP.NE.AND.EX UP0, UPT, UR5, URZ, UPT, UP0 ;  /* 0x000000ff0500728c */ /* 0x000fe2000bf05300 */
[----:B--2---:R-:W-:-:S05]  /*0080*/  SHF.R.U32.HI R68, RZ, 0x5, R76 ;  /* 0x00000005ff447819 */ /* 0x004fca000001164c */
[----:B------:R-:W2:Y:S02]  /*0090*/  SHFL.IDX PT, R0, R68, RZ, 0x1f ;  /* 0x00001fff44007589 */ /* 0x000ea400000e0000 */
[----:B--2---:R-:W-:Y:S01]  /*00a0*/  R2UR UR8, R0 ;  /* 0x00000000000872ca */ /* 0x004fe200000e0000 */
[----:B-1--4-:R-:W-:-:S14]  /*00b0*/  BRA.U UP0, `(.L_x_0) ;  /* 0x00000001002c7547 */ /* 0x012fdc000b800000 */
[----:B------:R-:W1:Y:S02]  /*00c0*/  LDCU.64 UR6, c[0x0][0x888] ;  /* 0x00011100ff0677ac */ /* 0x000e640008000a00 */
[----:B-1----:R-:W-:-:S04]  /*00d0*/  UISETP.NE.U32.AND UP0, UPT, UR6, URZ, UPT ;  /* 0x000000ff0600728c */ /* 0x002fc8000bf05070 */
[----:B------:R-:W-:-:S09]  /*00e0*/  UISETP.NE.AND.EX UP0, UPT, UR7, URZ, UPT, UP0 ;  /* 0x000000ff0700728c */ /* 0x000fd2000bf05300 */
[----:B------:R-:W-:Y:S05]  /*00f0*/  BRA.U !UP0, `(.L_x_1) ;  /* 0x0000000108107547 */ /* 0x000fea000b800000 */
[----:B------:R-:W1:Y:S02]  /*0100*/  LDC.64 R2, c[0x0][0x888] ;  /* 0x00022200ff027b82 */ /* 0x000e640000000a00 */
[----:B-1----:R1:W5:Y:S01]  /*0110*/  LDG.E R35, desc[UR46][R2.64] ;  /* 0x0000002e02237981 */ /* 0x002362000c1e1900 */
[----:B------:R-:W-:Y:S01]  /*0120*/  HFMA2 R64, -RZ, RZ, 0, 5.9604644775390625e-08 ;  /* 0x00000001ff407431 */ /* 0x000fe200000001ff */
[----:B------:R-:W-:Y:S05]  /*0130*/  BRA `(.L_x_0) ;  /* 0x00000000000c7947 */ /* 0x000fea0003800000 */
.L_x_1:
[----:B------:R-:W1:Y:S01]  /*0140*/  LDCU UR6, c[0x0][0x880] ;  /* 0x00011000ff0677ac */ /* 0x000e620008000800 */
[----:B------:R-:W-:Y:S01]  /*0150*/  HFMA2 R64, -RZ, RZ, 0, 5.9604644775390625e-08 ;  /* 0x00000001ff407431 */ /* 0x000fe200000001ff */
[----:B-1----:R-:W-:-:S07]  /*0160*/  MOV R35, UR6 ;  /* 0x0000000600237c02 */ /* 0x002fce0008000f00 */
.L_x_0:
[----:B------:R-:W2:Y:S02]  /*0170*/  LDCU.64 UR6, c[0x0][0x8b0] ;  /* 0x00011600ff0677ac */ /* 0x000ea40008000a00 */
[----:B--2---:R-:W-:-:S04]  /*0180*/  UISETP.NE.U32.AND UP0, UPT, UR6, URZ, UPT ;  /* 0x000000ff0600728c */ /* 0x004fc8000bf05070 */
[----:B------:R-:W-:-:S09]  /*0190*/  UISETP.NE.AND.EX UP0, UPT, UR7, URZ, UPT, UP0 ;  /* 0x000000ff0700728c */ /* 0x000fd2000bf05300 */
[----:B------:R-:W-:Y:S05]  /*01a0*/  BRA.U UP0, `(.L_x_2) ;  /* 0x0000000100247547 */ /* 0x000fea000b800000 */
[----:B------:R-:W2:Y:S02]  /*01b0*/  LDCU.64 UR6, c[0x0][0x8a8] ;  /* 0x00011500ff0677ac */ /* 0x000ea40008000a00 */
[----:B--2---:R-:W-:-:S04]  /*01c0*/  UISETP.NE.U32.AND UP0, UPT, UR6, URZ, UPT ;  /* 0x000000ff0600728c */ /* 0x004fc8000bf05070 */
[----:B------:R-:W-:-:S09]  /*01d0*/  UISETP.NE.AND.EX UP0, UPT, UR7, URZ, UPT, UP0 ;  /* 0x000000ff0700728c */ /* 0x000fd2000bf05300 */
[----:B------:R-:W-:Y:S05]  /*01e0*/  BRA.U !UP0, `(.L_x_3) ;  /* 0x00000001080c7547 */ /* 0x000fea000b800000 */
[----:B-1----:R-:W1:Y:S02]  /*01f0*/  LDC.64 R2, c[0x0][0x8a8] ;  /* 0x00022a00ff027b82 */ /* 0x002e640000000a00 */
[----:B-1----:R2:W5:Y:S01]  /*0200*/  LDG.E R33, desc[UR46][R2.64] ;  /* 0x0000002e02217981 */ /* 0x002562000c1e1900 */
[----:B------:R-:W-:Y:S05]  /*0210*/  BRA `(.L_x_2) ;  /* 0x0000000000087947 */ /* 0x000fea0003800000 */
.L_x_3:
[----:B------:R-:W2:Y:S02]  /*0220*/  LDCU UR6, c[0x0][0x8a0] ;  /* 0x00011400ff0677ac */ /* 0x000ea40008000800 */
[----:B--2---:R-:W-:Y:S02]  /*0230*/  MOV R33, UR6 ;  /* 0x0000000600217c02 */ /* 0x004fe40008000f00 */
.L_x_2:
[----:B------:R-:W-:Y:S01]  /*0240*/  IMAD.U32 R0, RZ, RZ, UR8 ;  /* 0x00000008ff007e24 */ /* 0x000fe2000f8e00ff */
[----:B------:R-:W-:Y:S04]  /*0250*/  BSSY.RECONVERGENT B0, `(.L_x_4) ;  /* 0x000000c000007945 */ /* 0x000fe80003800200 */
[C---:B------:R-:W-:Y:S02]  /*0260*/  ISETP.NE.OR P1, PT, R0.reuse, 0x1, !P5 ;  /* 0x000000010000780c */ /* 0x040fe40006f25670 */
[----:B------:R-:W-:-:S11]  /*0270*/  ISETP.NE.OR P0, PT, R0, 0x3, !P5 ;  /* 0x000000030000780c */ /* 0x000fd60006f05670 */
[----:B------:R-:W-:Y:S05]  /*0280*/  @P1 BRA `(.L_x_5) ;  /* 0x0000000000201947 */ /* 0x000fea0003800000 */
[----:B------:R-:W3:Y:S02]  /*0290*/  LDCU.64 UR6, c[0x0][0x348] ;  /* 0x00006900ff0677ac */ /* 0x000ee40008000a00 */
[----:B---3--:R-:W-:Y:S02]  /*02a0*/  UIADD3 UR10, UP1, UPT, UR6, 0x80, URZ ;  /* 0x00000080060a7890 */ /* 0x008fe4000ff3e0ff */
[----:B------:R-:W-:Y:S02]  /*02b0*/  UIADD3 UR6, UP0, UPT, UR6, 0x180, URZ ;  /* 0x0000018006067890 */ /* 0x000fe4000ff1e0ff */
[----:B------:R-:W-:Y:S02]  /*02c0*/  UIADD3.X UR11, UPT, UPT, URZ, UR7, URZ, UP1, !UPT ;  /* 0x00000007ff0b7290 */ /* 0x000fe40008ffe4ff */
[----:B------:R-:W-:-:S07]  /*02d0*/  UIADD3.X UR7, UPT, UPT, URZ, UR7, URZ, UP0, !UPT ;  /* 0x00000007ff077290 */ /* 0x000fce00087fe4ff */
[----:B------:R3:W-:Y:S02]  /*02e0*/  UTMACCTL.PF [UR10] ;  /* 0x000000000a0079b9 */ /* 0x0007e40008040000 */
[----:B------:R3:W-:Y:S02]  /*02f0*/  UTMACCTL.PF [UR6] ;  /* 0x00000000060079b9 */ /* 0x0007e40008040000 */
[----:B---3--:R-:W-:Y:S01]  /*0300*/  NOP ;  /* 0x0000000000007918 */ /* 0x008fe20000000000 */
.L_x_5:
[----:B------:R-:W-:Y:S05]  /*0310*/  BSYNC.RECONVERGENT B0 ;  /* 0x0000000000007941 */ /* 0x000fea0003800200 */
.L_x_4:
[----:B------:R-:W-:Y:S04]  /*0320*/  BSSY.RECONVERGENT B0, `(.L_x_6) ;  /* 0x000000a000007945 */ /* 0x000fe80003800200 */
        /* <DEDUP_REMOVED lines=9> */
.L_x_7:
[----:B------:R-:W-:Y:S05]  /*03c0*/  BSYNC.RECONVERGENT B0 ;  /* 0x0000000000007941 */ /* 0x000fea0003800200 */
.L_x_6:
[----:B------:R-:W3:Y:S01]  /*03d0*/  LDCU.64 UR6, c[0x0][0x888] ;  /* 0x00011100ff0677ac */ /* 0x000ee20008000a00 */
[----:B------:R-:W-:Y:S02]  /*03e0*/  UISETP.EQ.U32.AND UP1, UPT, UR4, URZ, UPT ;  /* 0x000000ff0400728c */ /* 0x000fe4000bf22070 */
[----:B------:R-:W-:Y:S02]  /*03f0*/  UPLOP3.LUT UP2, UPT, UPT, UPT, UPT, 0x80, 0x8 ;  /* 0x000000000008789c */ /* 0x000fe40003f4f070 */
[----:B---3--:R-:W-:-:S04]  /*0400*/  UISETP.NE.U32.AND UP0, UPT, UR6, URZ, UPT ;  /* 0x000000ff0600728c */ /* 0x008fc8000bf05070 */
[----:B------:R-:W-:-:S04]  /*0410*/  UISETP.NE.AND.EX UP0, UPT, UR7, URZ, UPT, UP0 ;  /* 0x000000ff0700728c */ /* 0x000fc8000bf05300 */
[----:B------:R-:W-:-:S04]  /*0420*/  UISETP.EQ.OR.EX UP3, UPT, UR5, URZ, !UP0, UP1 ;  /* 0x000000ff0500728c */ /* 0x000fc8000c762710 */
[----:B------:R-:W-:-:S05]  /*0430*/  UP2UR UR50, UPR, URZ, 0x8 ;  /* 0x00000008ff327883 */ /* 0x000fca0008000000 */
[----:B------:R-:W-:Y:S07]  /*0440*/  BRA.U !UP3, `(.L_x_8) ;  /* 0x000000010b207547 */ /* 0x000fee000b800000 */
[----:B------:R-:W-:Y:S01]  /*0450*/  UISETP.NE.U32.AND UP2, UPT, UR4, URZ, UPT ;  /* 0x000000ff0400728c */ /* 0x000fe2000bf45070 */
[----:B-----5:R-:W-:Y:S01]  /*0460*/  FSETP.NEU.AND P0, PT, R35, RZ, PT ;  /* 0x000000ff2300720b */ /* 0x020fe20003f0d000 */
[----:B------:R-:W-:Y:S02]  /*0470*/  USEL UR4, URZ, 0xffffffff, UP0 ;  /* 0xffffffffff047887 */ /* 0x000fe40008000000 */
[----:B------:R-:W-:-:S10]  /*0480*/  UISETP.NE.AND.EX UP2, UPT, UR5, URZ, UPT, UP2 ;  /* 0x000000ff0500728c */ /* 0x000fd4000bf45320 */
[----:B------:R-:W-:Y:S01]  /*0490*/  VOTEU.ANY UP1, P0 ;  /* 0x0000000000ff7886 */ /* 0x000fe20000020100 */
[----:B------:R-:W-:-:S04]  /*04a0*/  @!UP2 USEL UR4, URZ, 0xffffffff, UP1 ;  /* 0xffffffffff04a887 */ /* 0x000fc80008800000 */
[----:B------:R-:W-:-:S04]  /*04b0*/  ULOP3.LUT UR4, UR4, 0x1, URZ, 0xc0, !UPT ;  /* 0x0000000104047892 */ /* 0x000fc8000f8ec0ff */
[----:B------:R-:W-:-:S11]  /*04c0*/  UISETP.NE.U32.AND UP2, UPT, UR4, 0x1, UPT ;  /* 0x000000010400788c */ /* 0x000fd6000bf45070 */
.L_x_8:
[----:B-12---:R-:W1:Y:S01]  /*04d0*/  SHFL.IDX PT, R2, R68, RZ, 0x1f ;  /* 0x00001fff44027589 */ /* 0x006e6200000e0000 */
[----:B------:R-:W-:-:S04]  /*04e0*/  UISETP.NE.AND UP1, UPT, UR8, 0x2, UPT ;  /* 0x000000020800788c */ /* 0x000fc8000bf25270 */
[----:B------:R-:W-:Y:S01]  /*04f0*/  USEL UR6, URZ, 0x1, UP1 ;  /* 0x00000001ff067887 */ /* 0x000fe20008800000 */
[----:B-1----:R-:W-:-:S13]  /*0500*/  ISETP.NE.AND P0, PT, R2, RZ, PT ;  /* 0x000000ff0200720c */ /* 0x002fda0003f05270 */
[----:B------:R-:W-:Y:S05]  /*0510*/  @P0 BRA `(.L_x_9) ;  /* 0x0000000000380947 */ /* 0x000fea0003800000 */
[----:B------:R-:W1:Y:S01]  /*0520*/  S2UR UR5, SR_CgaCtaId ;  /* 0x00000000000579c3 */ /* 0x000e620000008800 */
[----:B------:R-:W-:Y:S01]  /*0530*/  UMOV UR7, 0x400 ;  /* 0x0000040000077882 */ /* 0x000fe20000000000 */
[----:B------:R-:W-:Y:S01]  /*0540*/  UMOV UR4, 0x1 ;  /* 0x0000000100047882 */ /* 0x000fe20000000000 */
[----:B------:R-:W-:Y:S01]  /*0550*/  ELECT P0, URZ, PT ;  /* 0x0000000000ff782f */ /* 0x000fe20003800000 */
[----:B------:R-:W-:-:S04]  /*0560*/  UIADD3 UR10, UPT, UPT, -UR4, 0x100000, URZ ;  /* 0x00100000040a7890 */ /* 0x000fc8000fffe1ff */
[----:B------:R-:W-:Y:S02]  /*0570*/  USHF.L.U32 UR11, UR10, 0xb, URZ ;  /* 0x0000000b0a0b7899 */ /* 0x000fe400080006ff */
[----:B------:R-:W-:Y:S02]  /*0580*/  USHF.L.U32 UR10, UR10, 0x1, URZ ;  /* 0x000000010a0a7899 */ /* 0x000fe400080006ff */
[----:B-1----:R-:W-:Y:S01]  /*0590*/  ULEA UR5, UR5, UR7, 0x18 ;  /* 0x0000000705057291 */ /* 0x002fe2000f8ec0ff */
[----:B------:R-:W1:Y:S11]  /*05a0*/  FENCE.VIEW.ASYNC.S ;  /* 0x00000000000073c6 */ /* 0x000e760000000000 */
[----:B-1----:R1:W2:Y:S01]  /*05b0*/  SYNCS.EXCH.64 URZ, [UR5], UR10 ;  /* 0x0000000a05ff75b2 */ /* 0x0022a20008000100 */
[----:B------:R1:W3:Y:S01]  /*05c0*/  SYNCS.EXCH.64 URZ, [UR5+0x10], UR10 ;  /* 0x0000100a05ff75b2 */ /* 0x0002e20008000100 */
[----:B------:R1:W4:Y:S01]  /*05d0*/  SYNCS.EXCH.64 URZ, [UR5+0x8], UR10 ;  /* 0x0000080a05ff75b2 */ /* 0x0003220008000100 */
[----:B------:R1:W1:Y:S01]  /*05e0*/  SYNCS.EXCH.64 URZ, [UR5+0x18], UR10 ;  /* 0x0000180a05ff75b2 */ /* 0x0002620008000100 */
[----:B------:R-:W-:Y:S01]  /*05f0*/  NOP ;  /* 0x0000000000007918 */ /* 0x000fe20000000000 */
.L_x_9:
[----:B------:R-:W2:Y:S01]  /*0600*/  SHFL.IDX PT, R2, R68, RZ, 0x1f ;  /* 0x00001fff44027589 */ /* 0x000ea200000e0000 */
[----:B------:R-:W-:Y:S01]  /*0610*/  NOP ;  /* 0x0000000000007918 */ /* 0x000fe20000000000 */
[----:B--2---:R-:W-:-:S13]  /*0620*/  ISETP.NE.AND P0, PT, R2, 0x1, PT ;  /* 0x000000010200780c */ /* 0x004fda0003f05270 */
[----:B------:R-:W-:Y:S05]  /*0630*/  @P0 BRA `(.L_x_10) ;  /* 0x0000000000580947 */ /* 0x000fea0003800000 */
[----:B------:R-:W2:Y:S01]  /*0640*/  S2UR UR7, SR_CgaCtaId ;  /* 0x00000000000779c3 */ /* 0x000ea20000008800 */
[----:B------:R-:W-:Y:S01]  /*0650*/  UMOV UR9, 0x400 ;  /* 0x0000040000097882 */ /* 0x000fe20000000000 */
[----:B-1----:R-:W-:Y:S01]  /*0660*/  UMOV UR5, 0x20 ;  /* 0x0000002000057882 */ /* 0x002fe20000000000 */
[----:B------:R-:W-:Y:S01]  /*0670*/  UMOV UR4, 0x80 ;  /* 0x0000008000047882 */ /* 0x000fe20000000000 */
[----:B------:R-:W-:-:S04]  /*0680*/  UIADD3 UR10, UPT, UPT, -UR5, 0x100000, URZ ;  /* 0x00100000050a7890 */ /* 0x000fc8000fffe1ff */
[----:B------:R-:W-:Y:S02]  /*0690*/  USHF.L.U32 UR11, UR10, 0xb, URZ ;  /* 0x0000000b0a0b7899 */ /* 0x000fe400080006ff */
[----:B------:R-:W-:Y:S02]  /*06a0*/  USHF.L.U32 UR10, UR10, 0x1, URZ ;  /* 0x000000010a0a7899 */ /* 0x000fe400080006ff */
[----:B------:R-:W-:-:S04]  /*06b0*/  UIADD3 UR4, UPT, UPT, -UR4, 0x100000, URZ ;  /* 0x0010000004047890 */ /* 0x000fc8000fffe1ff */
[----:B------:R-:W-:Y:S02]  /*06c0*/  USHF.L.U32 UR5, UR4, 0xb, URZ ;  /* 0x0000000b04057899 */ /* 0x000fe400080006ff */
[----:B------:R-:W-:Y:S01]  /*06d0*/  USHF.L.U32 UR4, UR4, 0x1, URZ ;  /* 0x0000000104047899 */ /* 0x000fe200080006ff */
[----:B------:R-:W-:Y:S01]  /*06e0*/  ELECT P0, URZ, PT ;  /* 0x0000000000ff782f */ /* 0x000fe20003800000 */
[----:B--2---:R-:W-:Y:S01]  /*06f0*/  ULEA UR7, UR7, UR9, 0x18 ;  /* 0x0000000907077291 */ /* 0x004fe2000f8ec0ff */
[----:B------:R-:W1:Y:S11]  /*0700*/  FENCE.VIEW.ASYNC.S ;  /* 0x00000000000073c6 */ /* 0x000e760000000000 */
[----:B-1----:R2:W1:Y:S01]  /*0710*/  SYNCS.EXCH.64 URZ, [UR7+0x20], UR10 ;  /* 0x0000200a07ff75b2 */ /* 0x0024620008000100 */
[----:B------:R2:W1:Y:S01]  /*0720*/  SYNCS.EXCH.64 URZ, [UR7+0x40], UR4 ;  /* 0x0000400407ff75b2 */ /* 0x0004620008000100 */
[----:B------:R2:W1:Y:S01]  /*0730*/  SYNCS.EXCH.64 URZ, [UR7+0x28], UR10 ;  /* 0x0000280a07ff75b2 */ /* 0x0004620008000100 */
[----:B------:R2:W1:Y:S01]  /*0740*/  SYNCS.EXCH.64 URZ, [UR7+0x48], UR4 ;  /* 0x0000480407ff75b2 */ /* 0x0004620008000100 */
[----:B------:R2:W1:Y:S01]  /*0750*/  SYNCS.EXCH.64 URZ, [UR7+0x30], UR10 ;  /* 0x0000300a07ff75b2 */ /* 0x0004620008000100 */
[----:B------:R2:W1:Y:S01]  /*0760*/  SYNCS.EXCH.64 URZ, [UR7+0x50], UR4 ;  /* 0x0000500407ff75b2 */ /* 0x0004620008000100 */
[----:B------:R2:W1:Y:S01]  /*0770*/  SYNCS.EXCH.64 URZ, [UR7+0x38], UR10 ;  /* 0x0000380a07ff75b2 */ /* 0x0004620008000100 */
[----:B------:R2:W1:Y:S02]  /*0780*/  SYNCS.EXCH.64 URZ, [UR7+0x58], UR4 ;  /* 0x0000580407ff75b2 */ /* 0x0004640008000100 */
[----:B--2---:R-:W-:Y:S01]  /*0790*/  NOP ;  /* 0x0000000000007918 */ /* 0x004fe20000000000 */
.L_x_10:
[----:B------:R-:W2:Y:S01]  /*07a0*/  SHFL.IDX PT, R2, R68, RZ, 0x1f ;  /* 0x00001fff44027589 */ /* 0x000ea200000e0000 */
[----:B------:R-:W-:Y:S01]  /*07b0*/  NOP ;  /* 0x0000000000007918 */ /* 0x000fe20000000000 */
[----:B--2---:R-:W-:-:S13]  /*07c0*/  ISETP.NE.AND P0, PT, R2, 0x3, PT ;  /* 0x000000030200780c */ /* 0x004fda0003f05270 */
[----:B------:R-:W-:Y:S05]  /*07d0*/  @P0 BRA `(.L_x_11) ;  /* 0x0000000000300947 */ /* 0x000fea0003800000 */
[----:B-1----:R-:W1:Y:S01]  /*07e0*/  S2UR UR5, SR_CgaCtaId ;  /* 0x00000000000579c3 */ /* 0x002e620000008800 */
        /* <DEDUP_REMOVED lines=8> */
[----:B-1----:R2:W1:Y:S01]  /*0870*/  SYNCS.EXCH.64 URZ, [UR5+0x60], UR10 ;  /* 0x0000600a05ff75b2 */ /* 0x0024620008000100 */
[----:B------:R2:W1:Y:S02]  /*0880*/  SYNCS.EXCH.64 URZ, [UR5+0x68], UR10 ;  /* 0x0000680a05ff75b2 */ /* 0x0004640008000100 */
[----:B--2---:R-:W-:Y:S01]  /*0890*/  NOP ;  /* 0x0000000000007918 */ /* 0x004fe20000000000 */
.L_x_11:
[----:B------:R-:W2:Y:S01]  /*08a0*/  SHFL.IDX PT, R2, R68, RZ, 0x1f ;  /* 0x00001fff44027589 */ /* 0x000ea200000e0000 */
[----:B------:R-:W-:Y:S01]  /*08b0*/  NOP ;  /* 0x0000000000007918 */ /* 0x000fe20000000000 */
[----:B--2---:R-:W-:-:S13]  /*08c0*/  ISETP.NE.AND P0, PT, R2, 0x4, PT ;  /* 0x000000040200780c */ /* 0x004fda0003f05270 */
[----:B------:R-:W-:Y:S05]  /*08d0*/  @P0 BRA `(.L_x_12) ;  /* 0x00000000004c0947 */ /* 0x000fea0003800000 */
[----:B-1----:R-:W1:Y:S01]  /*08e0*/  S2UR UR5, SR_CgaCtaId ;  /* 0x00000000000579c3 */ /* 0x002e620000008800 */
[----:B------:R-:W-:Y:S01]  /*08f0*/  UMOV UR9, 0x100 ;  /* 0x0000010000097882 */ /* 0x000fe20000000000 */
[----:B------:R-:W-:Y:S01]  /*0900*/  UMOV UR7, 0x400 ;  /* 0x0000040000077882 */ /* 0x000fe20000000000 */
[----:B------:R-:W-:Y:S01]  /*0910*/  USEL UR9, UR9, 0xe0, UP2 ;  /* 0x000000e009097887 */ /* 0x000fe20009000000 */
[----:B------:R-:W-:Y:S01]  /*0920*/  UMOV UR4, 0x1 ;  /* 0x0000000100047882 */ /* 0x000fe20000000000 */
[----:B------:R-:W-:Y:S01]  /*0930*/  ELECT P0, URZ, PT ;  /* 0x0000000000ff782f */ /* 0x000fe20003800000 */
[----:B------:R-:W-:-:S04]  /*0940*/  UIADD3 UR10, UPT, UPT, -UR4, 0x100000, URZ ;  /* 0x00100000040a7890 */ /* 0x000fc8000fffe1ff */
[----:B------:R-:W-:Y:S02]  /*0950*/  USHF.L.U32 UR11, UR10, 0xb, URZ ;  /* 0x0000000b0a0b7899 */ /* 0x000fe400080006ff */
[----:B------:R-:W-:Y:S02]  /*0960*/  USHF.L.U32 UR10, UR10, 0x1, URZ ;  /* 0x000000010a0a7899 */ /* 0x000fe400080006ff */
[----:B------:R-:W-:-:S04]  /*0970*/  UIADD3 UR12, UPT, UPT, -UR9, 0x100000, URZ ;  /* 0x00100000090c7890 */ /* 0x000fc8000fffe1ff */
[----:B------:R-:W-:Y:S02]  /*0980*/  USHF.L.U32 UR13, UR12, 0xb, URZ ;  /* 0x0000000b0c0d7899 */ /* 0x000fe400080006ff */
[----:B------:R-:W-:Y:S02]  /*0990*/  USHF.L.U32 UR12, UR12, 0x1, URZ ;  /* 0x000000010c0c7899 */ /* 0x000fe400080006ff */
[----:B-1----:R-:W-:Y:S01]  /*09a0*/  ULEA UR5, UR5, UR7, 0x18 ;  /* 0x0000000705057291 */ /* 0x002fe2000f8ec0ff */
[----:B------:R-:W1:Y:S11]  /*09b0*/  FENCE.VIEW.ASYNC.S ;  /* 0x00000000000073c6 */ /* 0x000e760000000000 */
[----:B-1----:R2:W1:Y:S01]  /*09c0*/  SYNCS.EXCH.64 URZ, [UR5+0x70], UR10 ;  /* 0x0000700a05ff75b2 */ /* 0x0024620008000100 */
[----:B------:R2:W1:Y:S01]  /*09d0*/  SYNCS.EXCH.64 URZ, [UR5+0x80], UR12 ;  /* 0x0000800c05ff75b2 */ /* 0x0004620008000100 */
[----:B------:R2:W1:Y:S01]  /*09e0*/  SYNCS.EXCH.64 URZ, [UR5+0x78], UR10 ;  /* 0x0000780a05ff75b2 */ /* 0x0004620008000100 */
[----:B------:R2:W1:Y:S02]  /*09f0*/  SYNCS.EXCH.64 URZ, [UR5+0x88], UR12 ;  /* 0x0000880c05ff75b2 */ /* 0x0004640008000100 */
[----:B--2---:R-:W-:Y:S01]  /*0a00*/  NOP ;  /* 0x0000000000007918 */ /* 0x004fe20000000000 */
.L_x_12:
        /* <DEDUP_REMOVED lines=26> */
.L_x_13:
        /* <DEDUP_REMOVED lines=18> */
.L_x_14:
[----:B-1----:R-:W1:Y:S01]  /*0cd0*/  S2UR UR5, SR_CTAID.X ;  /* 0x00000000000579c3 */ /* 0x002e620000002500 */
[----:B------:R-:W-:-:S05]  /*0ce0*/  CS2R.32 R63, SR_CgaSize ;  /* 0x00000000003f7805 */ /* 0x000fca0000008a00 */
[----:B------:R-:W-:-:S05]  /*0cf0*/  IMAD R63, R63, -0xa0, RZ ;  /* 0xffffff603f3f7824 */ /* 0x000fca00078e02ff */
[----:B------:R-:W-:-:S14]  /*0d00*/  R2UR UR9, R63 ;  /* 0x000000003f0972ca */ /* 0x000fdc00000e0000 */
[----:B------:R-:W2:Y:S01]  /*0d10*/  LDCU UR9, c[0x0][UR9+0x2b0] ;  /* 0x00005600090977ac */ /* 0x000ea20008000800 */
[----:B------:R-:W-:Y:S01]  /*0d20*/  NOP ;  /* 0x0000000000007918 */ /* 0x000fe20000000000 */
[----:B------:R-:W-:-:S05]  /*0d30*/  CS2R.32 R63, SR_CgaSize ;  /* 0x00000000003f7805 */ /* 0x000fca0000008a00 */
[----:B------:R-:W-:-:S05]  /*0d40*/  IMAD R63, R63, -0xa0, RZ ;  /* 0xffffff603f3f7824 */ /* 0x000fca00078e02ff */
[----:B------:R-:W-:-:S14]  /*0d50*/  R2UR UR7, R63 ;  /* 0x000000003f0772ca */ /* 0x000fdc00000e0000 */
[----:B------:R-:W3:Y:S01]  /*0d60*/  LDCU UR7, c[0x0][UR7+0x2b4] ;  /* 0x00005680070777ac */ /* 0x000ee20008000800 */
[----:B------:R-:W4:Y:S08]  /*0d70*/  S2UR UR4, SR_CTAID.Y ;  /* 0x00000000000479c3 */ /* 0x000f300000002600 */
[----:B------:R-:W3:Y:S01]  /*0d80*/  LDC R10, c[0x0][0xb24] ;  /* 0x0002c900ff0a7b82 */ /* 0x000ee20000000800 */
[----:B-1----:R-:W-:-:S02]  /*0d90*/  I2FP.F32.U32 R63, UR5 ;  /* 0x00000005003f7c45 */ /* 0x002fc40008201000 */
[----:B------:R-:W-:-:S05]  /*0da0*/  CS2R.32 R3, SR_CgaSize ;  /* 0x0000000000037805 */ /* 0x000fca0000008a00 */
[----:B------:R-:W-:-:S06]  /*0db0*/  IMAD R3, R3, -0xa0, RZ ;  /* 0xffffff6003037824 */ /* 0x000fcc00078e02ff */
[----:B------:R-:W1:Y:S01]  /*0dc0*/  LDC R3, c[0x0][R3+0x2a0] ;  /* 0x0000a80003037b82 */ /* 0x000e620000000800 */
[----:B------:R-:W-:Y:S01]  /*0dd0*/  MOV R15, UR5 ;  /* 0x00000005000f7c02 */ /* 0x000fe20008000f00 */
[----:B--2---:R-:W-:Y:S01]  /*0de0*/  FMUL R63, R63, UR9 ;  /* 0x000000093f3f7c20 */ /* 0x004fe20008400000 */
[----:B----4-:R-:W-:Y:S02]  /*0df0*/  I2FP.F32.U32 R62, UR4 ;  /* 0x00000004003e7c45 */ /* 0x010fe40008201000 */
[----:B------:R-:W-:-:S05]  /*0e00*/  CS2R.32 R2, SR_CgaSize ;  /* 0x0000000000027805 */ /* 0x000fca0000008a00 */
[----:B------:R-:W-:-:S06]  /*0e10*/  IMAD R2, R2, -0xa0, RZ ;  /* 0xffffff6002027824 */ /* 0x000fcc00078e02ff */
[----:B------:R-:W2:Y:S01]  /*0e20*/  LDC R2, c[0x0][R2+0x2a4] ;  /* 0x0000a90002027b82 */ /* 0x000ea20000000800 */
[----:B------:R-:W-:Y:S01]  /*0e30*/  MOV R14, UR4 ;  /* 0x00000004000e7c02 */ /* 0x000fe20008000f00 */
[----:B------:R-:W4:Y:S01]  /*0e40*/  F2I.U32.TRUNC.NTZ R63, R63 ;  /* 0x0000003f003f7305 */ /* 0x000f22000020f000 */
[----:B---3--:R-:W-:-:S05]  /*0e50*/  FMUL R62, R62, UR7 ;  /* 0x000000073e3e7c20 */ /* 0x008fca0008400000 */
[----:B------:R-:W-:Y:S01]  /*0e60*/  BAR.SYNC.DEFER_BLOCKING 0x0 ;  /* 0x0000000000007b1d */ /* 0x000fe20000010000 */
[----:B------:R-:W-:-:S05]  /*0e70*/  ISETP.GE.AND P0, PT, R10, 0x1, PT ;  /* 0x000000010a00780c */ /* 0x000fca0003f06270 */
[----:B------:R-:W3:Y:S02]  /*0e80*/  F2I.U32.TRUNC.NTZ R62, R62 ;  /* 0x0000003e003e7305 */ /* 0x000ee4000020f000 */
[----:B------:R-:W2:Y:S01]  /*0e90*/  S2UR UR36, SR_CTAID.Z ;  /* 0x00000000002479c3 */ /* 0x000ea20000002700 */
[----:B----4-:R-:W-:-:S05]  /*0ea0*/  IADD3 R63, PT, PT, -R63, RZ, RZ ;  /* 0x000000ff3f3f7210 */ /* 0x010fca0007ffe1ff */
[----:B-1----:R-:W-:Y:S01]  /*0eb0*/  IMAD R63, R3, R63, UR5 ;  /* 0x00000005033f7e24 */ /* 0x002fe2000f8e023f */
[----:B---3--:R-:W-:-:S05]  /*0ec0*/  IADD3 R62, PT, PT, -R62, RZ, RZ ;  /* 0x000000ff3e3e7210 */ /* 0x008fca0007ffe1ff */
[----:B--2---:R-:W-:Y:S01]  /*0ed0*/  IMAD R62, R2, R62, UR4 ;  /* 0x00000004023e7e24 */ /* 0x004fe2000f8e023e */
[----:B------:R-:W-:Y:S06]  /*0ee0*/  @!P0 BRA `(.L_x_15) ;  /* 0x0000000000b88947 */ /* 0x000fec0003800000 */
[----:B------:R-:W1:Y:S01]  /*0ef0*/  LDC.64 R4, c[0x0][0xb18] ;  /* 0x0002c600ff047b82 */ /* 0x000e620000000a00 */
[----:B------:R-:W-:-:S07]  /*0f00*/  ISETP.NE.AND P0, PT, R10, 0x1, PT ;  /* 0x000000010a00780c */ /* 0x000fce0003f05270 */
[----:B------:R-:W2:Y:S08]  /*0f10*/  LDC R9, c[0x0][0xb0c] ;  /* 0x0002c300ff097b82 */ /* 0x000eb00000000800 */
[----:B------:R-:W3:Y:S08]  /*0f20*/  LDC R12, c[0x0][0x370] ;  /* 0x0000dc00ff0c7b82 */ /* 0x000ef00000000800 */
[----:B------:R-:W4:Y:S01]  /*0f30*/  LDC R11, c[0x0][0x374] ;  /* 0x0000dd00ff0b7b82 */ /* 0x000f220000000800 */
[----:B-1----:R-:W-:-:S07]  /*0f40*/  ISETP.NE.AND P1, PT, R4, 0x1, PT ;  /* 0x000000010400780c */ /* 0x002fce0003f25270 */
[----:B------:R-:W3:Y:S01]  /*0f50*/  LDC.64 R6, c[0x0][0xb10] ;  /* 0x0002c400ff067b82 */ /* 0x000ee20000000a00 */
[----:B--2---:R-:W-:-:S07]  /*0f60*/  ISETP.NE.AND P2, PT, R9, 0x1, PT ;  /* 0x000000010900780c */ /* 0x004fce0003f45270 */
[----:B------:R-:W1:Y:S08]  /*0f70*/  LDC R8, c[0x0][0xb20] ;  /* 0x0002c800ff087b82 */ /* 0x000e700000000800 */
[----:B------:R-:W2:Y:S01]  /*0f80*/  LDC.64 R2, c[0x0][0xb28] ;  /* 0x0002ca00ff027b82 */ /* 0x000ea20000000a00 */
[----:B----4-:R-:W-:-:S04]  /*0f90*/  IMAD.HI.U32 R13, R11, R5, RZ ;  /* 0x000000050b0d7227 */ /* 0x010fc800078e00ff */
[----:B------:R-:W-:-:S04]  /*0fa0*/  IMAD.HI.U32 R5, R14, R5, RZ ;  /* 0x000000050e057227 */ /* 0x000fc800078e00ff */
[----:B---3--:R-:W-:-:S05]  /*0fb0*/  IMAD.HI.U32 R16, R12, R6, RZ ;  /* 0x000000060c107227 */ /* 0x008fca00078e00ff */
[-C--:B------:R-:W-:Y:S01]  /*0fc0*/  @P2 SHF.R.U32.HI R12, RZ, R7.reuse, R16 ;  /* 0x00000007ff0c2219 */ /* 0x080fe20000011610 */
[----:B------:R-:W-:Y:S01]  /*0fd0*/  IMAD.HI.U32 R16, R15, R6, RZ ;  /* 0x000000060f107227 */ /* 0x000fe200078e00ff */
[-C--:B-1----:R-:W-:Y:S02]  /*0fe0*/  @P1 SHF.R.U32.HI R11, RZ, R8.reuse, R13 ;  /* 0x00000008ff0b1219 */ /* 0x082fe4000001160d */
[----:B------:R-:W-:Y:S02]  /*0ff0*/  SHF.R.U32.HI R5, RZ, R8, R5 ;  /* 0x00000008ff057219 */ /* 0x000fe40000011605 */
[----:B------:R-:W-:Y:S02]  /*1000*/  SHF.R.U32.HI R16, RZ, R7, R16 ;  /* 0x00000007ff107219 */ /* 0x000fe40000011610 */
[----:B------:R-:W-:Y:S01]  /*1010*/  SEL R5, R14, R5, !P1 ;  /* 0x000000050e057207 */ /* 0x000fe20004800000 */
[----:B--2---:R-:W-:Y:S01]  /*1020*/  IMAD.HI.U32 R13, R11, R2, RZ ;  /* 0x000000020b0d7227 */ /* 0x004fe200078e00ff */
[----:B------:R-:W-:-:S03]  /*1030*/  SEL R16, R15, R16, !P2 ;  /* 0x000000100f107207 */ /* 0x000fc60005000000 */
[----:B------:R-:W-:Y:S01]  /*1040*/  IMAD.HI.U32 R6, R12, R2, RZ ;  /* 0x000000020c067227 */ /* 0x000fe200078e00ff */
[----:B------:R-:W-:-:S04]  /*1050*/  @P0 SHF.R.U32.HI R11, RZ, R3, R13 ;  /* 0x00000003ff0b0219 */ /* 0x000fc8000001160d */
[----:B------:R-:W-:Y:S01]  /*1060*/  @P0 SHF.R.U32.HI R12, RZ, R3, R6 ;  /* 0x00000003ff0c0219 */ /* 0x000fe20000011606 */
[----:B------:R-:W-:-:S04]  /*1070*/  IMAD R11, R11, R10, RZ ;  /* 0x0000000a0b0b7224 */ /* 0x000fc800078e02ff */
[----:B------:R-:W-:Y:S01]  /*1080*/  IMAD R6, R12, R10, RZ ;  /* 0x0000000a0c067224 */ /* 0x000fe200078e02ff */
[----:B------:R-:W-:-:S04]  /*1090*/  ISETP.GE.AND P1, PT, R5, R11, PT ;  /* 0x0000000b0500720c */ /* 0x000fc80003f26270 */
[----:B------:R-:W-:Y:S01]  /*10a0*/  ISETP.GE.OR P1, PT, R16, R6, P1 ;  /* 0x000000061000720c */ /* 0x000fe20000f26670 */
[----:B------:R-:W-:-:S05]  /*10b0*/  IMAD.HI.U32 R6, R5, R2, RZ ;  /* 0x0000000205067227 */ /* 0x000fca00078e00ff */
[----:B------:R-:W-:-:S04]  /*10c0*/  SHF.R.U32.HI R6, RZ, R3, R6 ;  /* 0x00000003ff067219 */ /* 0x000fc80000011606 */
[----:B------:R-:W-:-:S03]  /*10d0*/  SEL R6, R5, R6, !P0 ;  /* 0x0000000605067207 */ /* 0x000fc60004000000 */
[----:B------:R-:W-:Y:S01]  /*10e0*/  @!P1 IMAD.HI.U32 R7, R16, R2, RZ ;  /* 0x0000000210079227 */ /* 0x000fe200078e00ff */
[----:B------:R-:W-:-:S04]  /*10f0*/  IADD3 R2, PT, PT, -R6, RZ, RZ ;  /* 0x000000ff06027210 */ /* 0x000fc80007ffe1ff */
[----:B------:R-:W-:Y:S01]  /*1100*/  @!P1 SHF.R.U32.HI R3, RZ, R3, R7 ;  /* 0x00000003ff039219 */ /* 0x000fe20000011607 */
[----:B------:R-:W-:Y:S01]  /*1110*/  IMAD R2, R10, R2, R5 ;  /* 0x000000020a027224 */ /* 0x000fe200078e0205 */
[----:B------:R-:W-:Y:S02]  /*1120*/  IADD3 R7, PT, PT, -R5, RZ, RZ ;  /* 0x000000ff05077210 */ /* 0x000fe40007ffe1ff */
[----:B------:R-:W-:-:S03]  /*1130*/  @!P1 SEL R3, R16, R3, !P0 ;  /* 0x0000000310039207 */ /* 0x000fc60004000000 */
[----:B------:R-:W-:Y:S02]  /*1140*/  IMAD R7, R4, R7, R14 ;  /* 0x0000000704077224 */ /* 0x000fe400078e020e */
[--C-:B------:R-:W-:Y:S02]  /*1150*/  @!P1 IMAD.IADD R6, R6, 0x1, -R3.reuse ;  /* 0x0000000106069824 */ /* 0x100fe400078e0a03 */
[----:B------:R-:W-:Y:S01]  /*1160*/  @!P1 IMAD R3, R2, R12, R3 ;  /* 0x0000000c02039224 */ /* 0x000fe200078e0203 */
[----:B------:R-:W-:Y:S01]  /*1170*/  IADD3 R2, PT, PT, -R16, RZ, RZ ;  /* 0x000000ff10027210 */ /* 0x000fe20007ffe1ff */
[----:B------:R-:W-:Y:S02]  /*1180*/  @!P1 IMAD R5, R6, R10, R16 ;  /* 0x0000000a06059224 */ /* 0x000fe400078e0210 */
[----:B------:R-:W-:Y:S02]  /*1190*/  @!P1 IMAD.MOV.U32 R16, RZ, RZ, R3 ;  /* 0x000000ffff109224 */ /* 0x000fe400078e0003 */
[----:B------:R-:W-:-:S02]  /*11a0*/  IMAD R2, R9, R2, R15 ;  /* 0x0000000209027224 */ /* 0x000fc400078e020f */
[----:B------:R-:W-:Y:S02]  /*11b0*/  IMAD R14, R5, R4, R7 ;  /* 0x00000004050e7224 */ /* 0x000fe400078e0207 */
[----:B------:R-:W-:Y:S02]  /*11c0*/  IMAD R15, R16, R9, R2 ;  /* 0x00000009100f7224 */ /* 0x000fe400078e0202 */
.L_x_15:
[----:B------:R-:W1:Y:S01]  /*11d0*/  LDCU UR4, c[0x0][0xb30] ;  /* 0x00016600ff0477ac */ /* 0x000e620008000800 */
[----:B------:R-:W2:Y:S08]  /*11e0*/  S2UR UR37, SR_CgaCtaId ;  /* 0x00000000002579c3 */ /* 0x000eb00000008800 */
[----:B------:R-:W3:Y:S01]  /*11f0*/  LDC R26, c[0x0][0xb24] ;  /* 0x0002c900ff1a7b82 */ /* 0x000ee20000000800 */
[----:B-1----:R-:W-:-:S09]  /*1200*/  UISETP.NE.AND UP1, UPT, UR4, 0x1, UPT ;  /* 0x000000010400788c */ /* 0x002fd2000bf25270 */
[----:B--2---:R-:W-:Y:S05]  /*1210*/  BRA.U UP1, `(.L_x_16) ;  /* 0x0000000101407547 */ /* 0x004fea000b800000 */
[----:B------:R-:W1:Y:S08]  /*1220*/  LDC.64 R4, c[0x0][0xb10] ;  /* 0x0002c400ff047b82 */ /* 0x000e700000000a00 */
[----:B------:R-:W2:Y:S08]  /*1230*/  LDC.64 R2, c[0x0][0xb18] ;  /* 0x0002c600ff027b82 */ /* 0x000eb00000000a00 */
[----:B------:R-:W4:Y:S08]  /*1240*/  LDC R6, c[0x0][0xb20] ;  /* 0x0002c800ff067b82 */ /* 0x000f300000000800 */
[----:B------:R-:W3:Y:S01]  /*1250*/  LDC R7, c[0x0][0xb0c] ;  /* 0x0002c300ff077b82 */ /* 0x000ee20000000800 */
[----:B-1----:R-:W-:-:S05]  /*1260*/  IMAD.HI.U32 R4, R15, R4, RZ ;  /* 0x000000040f047227 */ /* 0x002fca00078e00ff */
[----:B------:R-:W-:Y:S01]  /*1270*/  SHF.R.U32.HI R4, RZ, R5, R4 ;  /* 0x00000005ff047219 */ /* 0x000fe20000011604 */
[----:B--2---:R-:W-:Y:S01]  /*1280*/  IMAD.HI.U32 R3, R14, R3, RZ ;  /* 0x000000030e037227 */ /* 0x004fe200078e00ff */
[----:B------:R-:W-:-:S04]  /*1290*/  ISETP.NE.AND P0, PT, R2, 0x1, PT ;  /* 0x000000010200780c */ /* 0x000fc80003f05270 */
[----:B----4-:R-:W-:-:S04]  /*12a0*/  SHF.R.U32.HI R3, RZ, R6, R3 ;  /* 0x00000006ff037219 */ /* 0x010fc80000011603 */
[----:B------:R-:W-:Y:S02]  /*12b0*/  SEL R3, R14, R3, !P0 ;  /* 0x000000030e037207 */ /* 0x000fe40004000000 */
[----:B---3--:R-:W-:-:S04]  /*12c0*/  ISETP.NE.AND P1, PT, R7, 0x1, PT ;  /* 0x000000010700780c */ /* 0x008fc80003f25270 */
[----:B------:R-:W-:-:S05]  /*12d0*/  SEL R4, R15, R4, !P1 ;  /* 0x000000040f047207 */ /* 0x000fca0004800000 */
[----:B------:R-:W-:Y:S02]  /*12e0*/  IMAD.IADD R5, R3, 0x1, -R4 ;  /* 0x0000000103057824 */ /* 0x000fe400078e0a04 */
[----:B------:R-:W-:Y:S02]  /*12f0*/  IMAD.IADD R3, R4, 0x1, -R3 ;  /* 0x0000000104037824 */ /* 0x000fe400078e0a03 */
[----:B------:R-:W-:Y:S02]  /*1300*/  IMAD R15, R5, R7, R15 ;  /* 0x00000007050f7224 */ /* 0x000fe400078e020f */
[----:B------:R-:W-:-:S07]  /*1310*/  IMAD R14, R3, R2, R14 ;  /* 0x00000002030e7224 */ /* 0x000fce00078e020e */
.L_x_16:
[----:B------:R-:W-:Y:S01]  /*1320*/  BAR.SYNC.DEFER_BLOCKING 0x0 ;  /* 0x0000000000007b1d */ /* 0x000fe20000010000 */
[----:B------:R-:W-:Y:S01]  /*1330*/  UISETP.NE.AND UP1, UPT, UR8, 0x2, UPT ;  /* 0x000000020800788c */ /* 0x000fe2000bf25270 */
[----:B------:R-:W-:Y:S02]  /*1340*/  ISETP.NE.OR P5, PT, R0, 0x2, !P5 ;  /* 0x000000020000780c */ /* 0x000fe40006fa5670 */
[----:B------:R-:W-:-:S06]  /*1350*/  LOP3.LUT R2, R76, 0x1f, RZ, 0xc0, !PT ;  /* 0x0000001f4c027812 */ /* 0x000fcc00078ec0ff */
[----:B------:R-:W-:Y:S05]  /*1360*/  BRA.U UP1, `(.L_x_17) ;  /* 0x00000011010c7547 */ /* 0x000fea000b800000 */
[----:B------:R-:W1:Y:S01]  /*1370*/  LDCU UR13, c[0x0][0x38c] ;  /* 0x00007180ff0d77ac */ /* 0x000e620008000800 */
[----:B------:R-:W2:Y:S01]  /*1380*/  LDC R8, c[0x0][0x370] ;  /* 0x0000dc00ff087b82 */ /* 0x000ea20000000800 */
[----:B------:R-:W-:Y:S01]  /*1390*/  PLOP3.LUT P1, PT, PT, PT, UP2, 0x80, 0x8 ;  /* 0x000000000008781c */ /* 0x000fe20003f2f028 */
[----:B------:R-:W-:Y:S01]  /*13a0*/  IMAD.MOV.U32 R17, RZ, RZ, 0x1 ;  /* 0x00000001ff117424 */ /* 0x000fe200078e00ff */
[----:B------:R-:W-:Y:S01]  /*13b0*/  ISETP.EQ.OR P4, PT, R2, RZ, P5 ;  /* 0x000000ff0200720c */ /* 0x000fe20002f82670 */
[----:B------:R-:W-:Y:S01]  /*13c0*/  IMAD.MOV.U32 R16, RZ, RZ, RZ ;  /* 0x000000ffff107224 */ /* 0x000fe200078e00ff */
[----:B------:R-:W-:Y:S02]  /*13d0*/  PLOP3.LUT P1, PT, P1, PT, PT, 0x8, 0x80 ;  /* 0x000000000080781c */ /* 0x000fe40000f2e170 */
[----:B------:R-:W-:Y:S01]  /*13e0*/  CS2R R12, SRZ ;  /* 0x00000000000c7805 */ /* 0x000fe2000001ff00 */
[----:B------:R-:W-:Y:S01]  /*13f0*/  IMAD.MOV.U32 R11, RZ, RZ, 0x1 ;  /* 0x00000001ff0b7424 */ /* 0x000fe200078e00ff */
[----:B------:R-:W4:Y:S01]  /*1400*/  LDC R0, c[0x0][0x374] ;  /* 0x0000dd00ff007b82 */ /* 0x000f220000000800 */
[----:B------:R-:W2:Y:S01]  /*1410*/  LDCU.64 UR22, c[0x0][0x348] ;  /* 0x00006900ff1677ac */ /* 0x000ea20008000a00 */
[----:B------:R-:W-:Y:S01]  /*1420*/  UMOV UR6, URZ ;  /* 0x000000ff00067c82 */ /* 0x000fe20008000000 */
[----:B-1----:R-:W-:-:S04]  /*1430*/  UIADD3 UR5, UPT, UPT, UR13, 0x1f, URZ ;  /* 0x0000001f0d057890 */ /* 0x002fc8000fffe0ff */
[----:B------:R-:W-:-:S04]  /*1440*/  USHF.R.S32.HI UR4, URZ, 0x1f, UR5 ;  /* 0x0000001fff047899 */ /* 0x000fc80008011405 */
[----:B------:R-:W-:-:S04]  /*1450*/  ULEA.HI UR4, UR4, UR5, URZ, 0x5 ;  /* 0x0000000504047291 */ /* 0x000fc8000f8f28ff */
[----:B------:R-:W-:Y:S02]  /*1460*/  USHF.R.S32.HI UR15, URZ, 0x5, UR4 ;  /* 0x00000005ff0f7899 */ /* 0x000fe40008011404 */
[----:B------:R-:W-:Y:S02]  /*1470*/  UIADD3 UR4, UPT, UPT, UR13, -0x1, URZ ;  /* 0xffffffff0d047890 */ /* 0x000fe4000fffe0ff */
[----:B------:R-:W-:Y:S02]  /*1480*/  UISETP.LT.U32.AND UP0, UPT, UR15, 0x2, UPT ;  /* 0x000000020f00788c */ /* 0x000fe4000bf01070 */
[----:B------:R-:W-:Y:S02]  /*1490*/  UISETP.GE.U32.AND UP1, UPT, UR4, -0x3f, UPT ;  /* 0xffffffc10400788c */ /* 0x000fe4000bf26070 */
[----:B------:R-:W-:Y:S02]  /*14a0*/  USEL UR14, UR15, 0x2, UP0 ;  /* 0x000000020f0e7887 */ /* 0x000fe40008000000 */
[----:B------:R-:W-:-:S02]  /*14b0*/  UIADD3 UR13, UPT, UPT, UR13, 0x3e, URZ ;  /* 0x0000003e0d0d7890 */ /* 0x000fc4000fffe0ff */
[----:B------:R-:W-:Y:S02]  /*14c0*/  UIADD3 UR5, UPT, UPT, UR14, -0x1, URZ ;  /* 0xffffffff0e057890 */ /* 0x000fe4000fffe0ff */
[----:B------:R-:W-:-:S03]  /*14d0*/  UIADD3 UR7, UPT, UPT, UR15, -UR14, URZ ;  /* 0x8000000e0f077290 */ /* 0x000fc6000fffe0ff */
[----:B------:R-:W-:-:S04]  /*14e0*/  @UP1 UIADD3 UR5, UPT, UPT, UR14, URZ, URZ ;  /* 0x000000ff0e051290 */ /* 0x000fc8000fffe0ff */
[----:B--2---:R-:W-:-:S12]  /*14f0*/  UIADD3 UR5, UPT, UPT, UR5, 0x1, URZ ;  /* 0x0000000105057890 */ /* 0x004fd8000fffe0ff */
.L_x_35:
[----:B------:R-:W-:Y:S01]  /*1500*/  UISETP.NE.AND UP0, UPT, UR37, URZ, UPT ;  /* 0x000000ff2500728c */ /* 0x000fe2000bf05270 */
[----:B------:R-:W1:Y:S08]  /*1510*/  S2UR UR37, SR_CgaCtaId ;  /* 0x00000000002579c3 */ /* 0x000e700000008800 */
[----:B------:R-:W-:Y:S05]  /*1520*/  BRA.U UP0, `(.L_x_18) ;  /* 0x0000000100347547 */ /* 0x000fea000b800000 */
[----:B------:R-:W2:Y:S01]  /*1530*/  S2R R2, SR_CgaCtaId ;  /* 0x0000000000027919 */ /* 0x000ea20000008800 */
[----:B------:R-:W-:-:S04]  /*1540*/  MOV R3, 0x400 ;  /* 0x0000040000037802 */ /* 0x000fc80000000f00 */
[----:B--2---:R-:W-:Y:S02]  /*1550*/  LEA R2, R2, R3, 0x18 ;  /* 0x0000000302027211 */ /* 0x004fe400078ec0ff */
[----:B------:R-:W-:-:S03]  /*1560*/  SHF.L.U32 R3, R11, 0x1f, RZ ;  /* 0x0000001f0b037819 */ /* 0x000fc600000006ff */
[----:B------:R-:W-:-:S04]  /*1570*/  IMAD R2, R12, 0x8, R2 ;  /* 0x000000080c027824 */ /* 0x000fc800078e0202 */
[----:B------:R-:W2:Y:S02]  /*1580*/  SYNCS.PHASECHK.TRANS64.TRYWAIT P0, [R2+URZ+0xe0], R3 ;  /* 0x0000e003020075a7 */ /* 0x000ea400080011ff */
[----:B--2---:R-:W-:Y:S05]  /*1590*/  @!P0 BRA `(.L_x_19) ;  /* 0x0000008400708947 */ /* 0x004fea0003800000 */
.L_x_165:
[----:B------:R-:W-:Y:S01]  /*15a0*/  VIADD R12, R12, 0x1 ;  /* 0x000000010c0c7836 */ /* 0x000fe20000000000 */
[----:B------:R2:W-:Y:S04]  /*15b0*/  SYNCS.ARRIVE.TRANS64.A1T0 RZ, [R2+URZ+0xd0], RZ ;  /* 0x0000d0ff02ff79a7 */ /* 0x0005e800081000ff */
[----:B------:R-:W-:-:S04]  /*15c0*/  ISETP.NE.AND P0, PT, R12, 0x2, PT ;  /* 0x000000020c00780c */ /* 0x000fc80003f05270 */
[----:B------:R-:W-:Y:S02]  /*15d0*/  SEL R12, R12, RZ, P0 ;  /* 0x000000ff0c0c7207 */ /* 0x000fe40000000000 */
[----:B--2---:R-:W-:-:S04]  /*15e0*/  SEL R2, RZ, 0x1, P0 ;  /* 0x00000001ff027807 */ /* 0x004fc80000000000 */
[----:B------:R-:W-:-:S07]  /*15f0*/  LOP3.LUT R11, R11, R2, RZ, 0x3c, !PT ;  /* 0x000000020b0b7212 */ /* 0x000fce00078e3cff */
.L_x_18:
[----:B------:R-:W-:Y:S01]  /*1600*/  UMOV UR4, 0x400 ;  /* 0x0000040000047882 */ /* 0x000fe20000000000 */
[----:B------:R-:W-:Y:S01]  /*1610*/  SHF.L.U32 R2, R17, 0x1f, RZ ;  /* 0x0000001f11027819 */ /* 0x000fe200000006ff */
[----:B-1----:R-:W-:Y:S01]  /*1620*/  ULEA UR4, UR37, UR4, 0x18 ;  /* 0x0000000425047291 */ /* 0x002fe2000f8ec0ff */
[----:B------:R-:W-:Y:S01]  /*1630*/  R2UR UR35, R15 ;  /* 0x000000000f2372ca */ /* 0x000fe200000e0000 */
[----:B------:R-:W-:Y:S01]  /*1640*/  UISETP.GE.U32.AND UP0, UPT, UR13, 0x3f, UPT ;  /* 0x0000003f0d00788c */ /* 0x000fe2000bf06070 */
[----:B------:R-:W-:Y:S01]  /*1650*/  R2UR UR11, R14 ;  /* 0x000000000e0b72ca */ /* 0x000fe200000e0000 */
[----:B------:R-:W-:Y:S01]  /*1660*/  ULEA UR8, UR6, UR4, 0x3 ;  /* 0x0000000406087291 */ /* 0x000fe2000f8e18ff */
[----:B------:R-:W-:-:S08]  /*1670*/  UMOV UR24, URZ ;  /* 0x000000ff00187c82 */ /* 0x000fd00008000000 */
[----:B------:R1:W2:Y:S01]  /*1680*/  SYNCS.PHASECHK.TRANS64.TRYWAIT P0, [UR8+0x10], R2 ;  /* 0x00001002ff0075a7 */ /* 0x0002a20008001108 */
[----:B------:R-:W-:Y:S02]  /*1690*/  USHF.L.U32 UR35, UR35, 0x7, URZ ;  /* 0x0000000723237899 */ /* 0x000fe400080006ff */
[----:B------:R-:W-:Y:S01]  /*16a0*/  USHF.L.U32 UR11, UR11, 0x7, URZ ;  /* 0x000000070b0b7899 */ /* 0x000fe200080006ff */
[----:B------:R-:W-:Y:S11]  /*16b0*/  BRA.U !UP0, `(.L_x_20) ;  /* 0x0000000108a47547 */ /* 0x000ff6000b800000 */
[----:B------:R-:W-:Y:S01]  /*16c0*/  UMOV UR16, URZ ;  /* 0x000000ff00107c82 */ /* 0x000fe20008000000 */
[----:B------:R-:W-:-:S05]  /*16d0*/  UMOV UR17, UR6 ;  /* 0x0000000600117c82 */ /* 0x000fca0008000000 */
.L_x_25:
[----:B-1----:R-:W-:Y:S01]  /*16e0*/  ULEA UR33, UR17, UR4, 0x3 ;  /* 0x0000000411217291 */ /* 0x002fe2000f8e18ff */
[----:B--2---:R-:W-:Y:S01]  /*16f0*/  @!P5 MOV R3, 0x8000 ;  /* 0x000080000003d802 */ /* 0x004fe20000000f00 */
[----:B--2---:R-:W-:Y:S10]  /*1700*/  @P0 BRA `(.L_x_21) ;  /* 0x00000000000c0947 */ /* 0x004ff40003800000 */
[----:B------:R-:W-:-:S04]  /*1710*/  SHF.L.U32 R4, R17, 0x1f, RZ ;  /* 0x0000001f11047819 */ /* 0x000fc800000006ff */
[----:B------:R-:W2:Y:S02]  /*1720*/  SYNCS.PHASECHK.TRANS64.TRYWAIT P0, [UR33+0x10], R4 ;  /* 0x00001004ff0075a7 */ /* 0x000ea40008001121 */
[----:B--2---:R-:W-:Y:S05]  /*1730*/  @!P0 BRA `(.L_x_22) ;  /* 0x00000084001c8947 */ /* 0x004fea0003800000 */
.L_x_21:
[----:B------:R2:W-:Y:S01]  /*1740*/  @!P5 SYNCS.ARRIVE.TRANS64 RZ, [UR33], R3 ;  /* 0x00000003ffffd9a7 */ /* 0x0005e20008000021 */
[----:B------:R-:W-:Y:S04]  /*1750*/  BSSY.RECONVERGENT B0, `(.L_x_23) ;  /* 0x0000003000007945 */ /* 0x000fe80003800200 */
[----:B------:R-:W-:Y:S05]  /*1760*/  @P4 BRA `(.L_x_24) ;  /* 0x0000000000044947 */ /* 0x000fea0003800000 */
[----:B------:R-:W-:Y:S05]  /*1770*/  BPT.TRAP 0x1 ;  /* 0x000000040000795c */ /* 0x000fea0000300000 */
.L_x_24:
[----:B------:R-:W-:Y:S05]  /*1780*/  BSYNC.RECONVERGENT B0 ;  /* 0x0000000000007941 */ /* 0x000fea0003800200 */
.L_x_23:
[----:B------:R-:W-:Y:S02]  /*1790*/  UIADD3 UR6, UPT, UPT, UR17, 0x1, URZ ;  /* 0x0000000111067890 */ /* 0x000fe4000fffe0ff */
[----:B------:R-:W-:Y:S02]  /*17a0*/  UIADD3 UR26, UP1, UPT, UR22, 0x80, URZ ;  /* 0x00000080161a7890 */ /* 0x000fe4000ff3e0ff */
[----:B------:R-:W-:Y:S02]  /*17b0*/  UISETP.NE.AND UP0, UPT, UR6, 0x2, UPT ;  /* 0x000000020600788c */ /* 0x000fe4000bf05270 */
[----:B------:R-:W-:Y:S02]  /*17c0*/  USHF.L.U32 UR34, UR16, 0x5, URZ ;  /* 0x0000000510227899 */ /* 0x000fe400080006ff */
[----:B------:R-:W-:Y:S02]  /*17d0*/  USEL UR9, URZ, 0x1, UP0 ;  /* 0x00000001ff097887 */ /* 0x000fe40008000000 */
[----:B------:R-:W-:-:S02]  /*17e0*/  USEL UR6, UR6, URZ, UP0 ;  /* 0x000000ff06067287 */ /* 0x000fc40008000000 */
[----:B------:R-:W-:Y:S02]  /*17f0*/  UIADD3 UR20, UP0, UPT, UR22, 0x180, URZ ;  /* 0x0000018016147890 */ /* 0x000fe4000ff1e0ff */
[----:B------:R-:W-:Y:S01]  /*1800*/  ULEA UR8, UR6, UR4, 0x3 ;  /* 0x0000000406087291 */ /* 0x000fe2000f8e18ff */
[----:B------:R-:W-:Y:S01]  /*1810*/  LOP3.LUT R17, R17, UR9, RZ, 0x3c, !PT ;  /* 0x0000000911117c12 */ /* 0x000fe2000f8e3cff */
[----:B------:R-:W-:Y:S02]  /*1820*/  UIADD3.X UR27, UPT, UPT, URZ, UR23, URZ, UP1, !UPT ;  /* 0x00000017ff1b7290 */ /* 0x000fe40008ffe4ff */
[----:B------:R-:W-:Y:S01]  /*1830*/  UIADD3.X UR21, UPT, UPT, URZ, UR23, URZ, UP0, !UPT ;  /* 0x00000017ff157290 */ /* 0x000fe200087fe4ff */
[----:B-1----:R-:W-:Y:S01]  /*1840*/  SHF.L.U32 R2, R17, 0x1f, RZ ;  /* 0x0000001f11027819 */ /* 0x002fe200000006ff */
[----:B------:R-:W-:Y:S01]  /*1850*/  UMOV UR18, 0x0 ;  /* 0x0000000000127882 */ /* 0x000fe20000000000 */
[----:B------:R-:W-:Y:S01]  /*1860*/  UMOV UR19, 0x10000000 ;  /* 0x1000000000137882 */ /* 0x000fe20000000000 */
[----:B------:R-:W-:Y:S01]  /*1870*/  UMOV UR12, UR36 ;  /* 0x00000024000c7c82 */ /* 0x000fe20008000000 */
[----:B------:R1:W1:Y:S01]  /*1880*/  SYNCS.PHASECHK.TRANS64.TRYWAIT P0, [UR8+0x10], R2 ;  /* 0x00001002ff0075a7 */ /* 0x0002620008001108 */
[----:B------:R-:W-:Y:S01]  /*1890*/  ULEA UR8, UR17, UR4, 0xe ;  /* 0x0000000411087291 */ /* 0x000fe2000f8e70ff */
[----:B------:R-:W-:Y:S01]  /*18a0*/  UMOV UR9, UR33 ;  /* 0x0000002100097c82 */ /* 0x000fe20008000000 */
[----:B------:R-:W-:-:S02]  /*18b0*/  UMOV UR10, UR34 ;  /* 0x00000022000a7c82 */ /* 0x000fc40008000000 */
[----:B------:R-:W-:Y:S02]  /*18c0*/  UIADD3 UR32, UPT, UPT, UR8, 0x8400, URZ ;  /* 0x0000840008207890 */ /* 0x000fe4000fffe0ff */
[----:B------:R-:W-:Y:S02]  /*18d0*/  UIADD3 UR8, UPT, UPT, UR8, 0x10400, URZ ;  /* 0x0001040008087890 */ /* 0x000fe4000fffe0ff */
[----:B------:R-:W-:Y:S01]  /*18e0*/  UIADD3 UR16, UPT, UPT, UR16, 0x1, URZ ;  /* 0x0000000110107890 */ /* 0x000fe2000fffe0ff */
[----:B------:R-:W-:Y:S01]  /*18f0*/  UMOV UR24, UR5 ;  /* 0x0000000500187c82 */ /* 0x000fe20008000000 */
[----:B------:R-:W-:Y:S02]  /*1900*/  UMOV UR17, UR6 ;  /* 0x0000000600117c82 */ /* 0x000fe40008000000 */
[----:B------:R-:W-:Y:S01]  /*1910*/  UISETP.NE.AND UP0, UPT, UR16, UR5, UPT ;  /* 0x000000051000728c */ /* 0x000fe2000bf05270 */
[----:B------:R1:W-:Y:S02]  /*1920*/  UTMALDG.3D [UR32], [UR26], desc[UR18] ;  /* 0x000012201a0075b4 */ /* 0x0003e40008011000 */
[----:B------:R1:W-:Y:S06]  /*1930*/  UTMALDG.3D [UR8], [UR20], desc[UR18] ;  /* 0x00001208140075b4 */ /* 0x0003ec0008011000 */
[----:B------:R-:W-:Y:S05]  /*1940*/  BRA.U UP0, `(.L_x_25) ;  /* 0xfffffffd00647547 */ /* 0x000fea000b83ffff */
.L_x_20:
[----:B-1----:R-:W-:Y:S01]  /*1950*/  ULEA UR8, UR6, UR4, 0x3 ;  /* 0x0000000406087291 */ /* 0x002fe2000f8e18ff */
[----:B------:R-:W-:Y:S01]  /*1960*/  SHF.L.U32 R2, R17, 0x1f, RZ ;  /* 0x0000001f11027819 */ /* 0x000fe200000006ff */
[----:B------:R-:W-:Y:S01]  /*1970*/  @!P1 SYNCS.ARRIVE.TRANS64.A1T0 RZ, [UR4+0x68], RZ ;  /* 0x000068ffffff99a7 */ /* 0x000fe20008100004 */
[----:B------:R-:W-:-:S06]  /*1980*/  UISETP.GT.AND UP0, UPT, UR15, UR14, UPT ;  /* 0x0000000e0f00728c */ /* 0x000fcc000bf04270 */
[----:B--2---:R1:W2:Y:S03]  /*1990*/  SYNCS.PHASECHK.TRANS64.TRYWAIT P0, [UR8+0x10], R2 ;  /* 0x00001002ff0075a7 */ /* 0x0042a60008001108 */
[----:B------:R-:W-:Y:S05]  /*19a0*/  BRA.U !UP0, `(.L_x_26) ;  /* 0x0000000108a87547 */ /* 0x000fea000b800000 */
[----:B------:R-:W-:Y:S01]  /*19b0*/  UIADD3 UR21, UPT, UPT, UR7, UR24, URZ ;  /* 0x0000001807157290 */ /* 0x000fe2000fffe0ff */
[----:B------:R-:W-:-:S11]  /*19c0*/  UMOV UR25, UR6 ;  /* 0x0000000600197c82 */ /* 0x000fd60008000000 */
.L_x_31:
[----:B-1----:R-:W-:Y:S01]  /*19d0*/  ULEA UR17, UR25, UR4, 0x3 ;  /* 0x0000000419117291 */ /* 0x002fe2000f8e18ff */
[----:B--2---:R-:W-:Y:S01]  /*19e0*/  @!P5 MOV R3, 0x8000 ;  /* 0x000080000003d802 */ /* 0x004fe20000000f00 */
[----:B--2---:R-:W-:Y:S10]  /*19f0*/  @P0 BRA `(.L_x_27) ;  /* 0x00000000000c0947 */ /* 0x004ff40003800000 */
[----:B------:R-:W-:-:S04]  /*1a00*/  SHF.L.U32 R4, R17, 0x1f, RZ ;  /* 0x0000001f11047819 */ /* 0x000fc800000006ff */
[----:B------:R-:W2:Y:S02]  /*1a10*/  SYNCS.PHASECHK.TRANS64.TRYWAIT P0, [UR17+0x10], R4 ;  /* 0x00001004ff0075a7 */ /* 0x000ea40008001111 */
[----:B--2---:R-:W-:Y:S05]  /*1a20*/  @!P0 BRA `(.L_x_28) ;  /* 0x0000008000788947 */ /* 0x004fea0003800000 */
.L_x_27:
[----:B------:R2:W-:Y:S01]  /*1a30*/  @!P5 SYNCS.ARRIVE.TRANS64 RZ, [UR17], R3 ;  /* 0x00000003ffffd9a7 */ /* 0x0005e20008000011 */
[----:B------:R-:W-:Y:S04]  /*1a40*/  BSSY.RECONVERGENT B0, `(.L_x_29) ;  /* 0x0000003000007945 */ /* 0x000fe80003800200 */
[----:B------:R-:W-:Y:S05]  /*1a50*/  @P4 BRA `(.L_x_30) ;  /* 0x0000000000044947 */ /* 0x000fea0003800000 */
[----:B------:R-:W-:Y:S05]  /*1a60*/  BPT.TRAP 0x1 ;  /* 0x000000040000795c */ /* 0x000fea0000300000 */
.L_x_30:
[----:B------:R-:W-:Y:S05]  /*1a70*/  BSYNC.RECONVERGENT B0 ;  /* 0x0000000000007941 */ /* 0x000fea0003800200 */
.L_x_29:
        /* <DEDUP_REMOVED lines=20> */
[----:B------:R-:W-:Y:S01]  /*1bc0*/  UIADD3 UR8, UPT, UPT, UR8, 0x10400, URZ ;  /* 0x0001040008087890 */ /* 0x000fe2000fffe0ff */
[----:B------:R-:W-:Y:S01]  /*1bd0*/  UMOV UR9, UR17 ;  /* 0x0000001100097c82 */ /* 0x000fe20008000000 */
[----:B------:R-:W-:Y:S01]  /*1be0*/  UMOV UR10, UR18 ;  /* 0x00000012000a7c82 */ /* 0x000fe20008000000 */
[----:B------:R-:W-:Y:S01]  /*1bf0*/  UIADD3 UR24, UPT, UPT, UR24, 0x1, URZ ;  /* 0x0000000118187890 */ /* 0x000fe2000fffe0ff */
[----:B------:R-:W-:-:S03]  /*1c00*/  UMOV UR25, UR6 ;  /* 0x0000000600197c82 */ /* 0x000fc60008000000 */
[----:B------:R1:W-:Y:S01]  /*1c10*/  UTMALDG.3D [UR16], [UR30], desc[UR26] ;  /* 0x00001a101e0075b4 */ /* 0x0003e20008011000 */
[----:B------:R-:W-:Y:S01]  /*1c20*/  UISETP.NE.AND UP0, UPT, UR24, UR21, UPT ;  /* 0x000000151800728c */ /* 0x000fe2000bf05270 */
[----:B------:R1:W-:Y:S08]  /*1c30*/  UTMALDG.3D [UR8], [UR28], desc[UR26] ;  /* 0x00001a081c0075b4 */ /* 0x0003f00008011000 */
[----:B------:R-:W-:Y:S05]  /*1c40*/  BRA.U UP0, `(.L_x_31) ;  /* 0xfffffffd00607547 */ /* 0x000fea000b83ffff */
.L_x_26:
[C---:B-1----:R-:W-:Y:S01]  /*1c50*/  LEA R2, R16.reuse, UR4, 0x3 ;  /* 0x0000000410027c11 */ /* 0x042fe2000f8e18ff */
[----:B------:R-:W-:Y:S01]  /*1c60*/  NOP ;  /* 0x0000000000007918 */ /* 0x000fe20000000000 */
[----:B--2---:R-:W-:Y:S02]  /*1c70*/  SHF.L.U32 R3, R13, 0x1f, RZ ;  /* 0x0000001f0d037819 */ /* 0x004fe400000006ff */
[----:B------:R-:W-:Y:S02]  /*1c80*/  LEA R4, R16, UR4, 0x4 ;  /* 0x0000000410047c11 */ /* 0x000fe4000f8e20ff */
[----:B------:R-:W1:Y:S02]  /*1c90*/  SYNCS.PHASECHK.TRANS64.TRYWAIT P0, [R2+URZ+0x70], R3 ;  /* 0x00007003020075a7 */ /* 0x000e6400080011ff */
[----:B-1----:R-:W-:Y:S05]  /*1ca0*/  @!P0 BRA `(.L_x_32) ;  /* 0x0000007c00f08947 */ /* 0x002fea0003800000 */
.L_x_168:
[----:B------:R-:W2:Y:S01]  /*1cb0*/  LDS.128 R4, [R4+0x100] ;  /* 0x0001000004047984 */ /* 0x000ea20000000c00 */
[----:B---3--:R-:W-:Y:S01]  /*1cc0*/  ISETP.GE.AND P0, PT, R26, 0x1, PT ;  /* 0x000000011a00780c */ /* 0x008fe20003f06270 */
[----:B-1----:R-:W-:Y:S01]  /*1cd0*/  VIADD R2, R2, 0x80 ;  /* 0x0000008002027836 */ /* 0x002fe20000000000 */
[----:B------:R-:W-:Y:S01]  /*1ce0*/  @!PT LDS RZ, [RZ] ;  /* 0x00000000fffff984 */ /* 0x000fe20000000800 */
[----:B------:R-:W-:Y:S01]  /*1cf0*/  @!PT LDS RZ, [RZ] ;  /* 0x00000000fffff984 */ /* 0x000fe20000000800 */
[----:B------:R-:W-:Y:S01]  /*1d00*/  @!PT LDS RZ, [RZ] ;  /* 0x00000000fffff984 */ /* 0x000fe20000000800 */
[----:B------:R-:W-:Y:S01]  /*1d10*/  @!PT LDS RZ, [RZ] ;  /* 0x00000000fffff984 */ /* 0x000fe20000000800 */
[----:B------:R1:W-:Y:S06]  /*1d20*/  MEMBAR.ALL.CTA ;  /* 0x0000000000007992 */ /* 0x0003ec0000008000 */
[----:B-1----:R-:W1:Y:S01]  /*1d30*/  FENCE.VIEW.ASYNC.S ;  /* 0x00000000000073c6 */ /* 0x002e620000000000 */
[----:B------:R-:W-:-:S04]  /*1d40*/  PRMT R2, RZ, 0x654, R2 ;  /* 0x00000654ff027816 */ /* 0x000fc80000000002 */
[----:B-1----:R1:W-:Y:S01]  /*1d50*/  SYNCS.ARRIVE.TRANS64.RED.A1T0 RZ, [R2+URZ], RZ ;  /* 0x000000ff02ff79a7 */ /* 0x0023e200081004ff */
[----:B--2---:R-:W-:-:S13]  /*1d60*/  LOP3.LUT P2, RZ, R6, 0x1, RZ, 0xc0, !PT ;  /* 0x0000000106ff7812 */ /* 0x004fda000784c0ff */
[----:B------:R-:W-:Y:S01]  /*1d70*/  @P2 SHF.R.U32.HI R3, RZ, 0x10, R5 ;  /* 0x00000010ff032819 */ /* 0x000fe20000011605 */
[----:B------:R-:W-:Y:S01]  /*1d80*/  VOTEU.ANY UP0, P2 ;  /* 0x0000000000ff7886 */ /* 0x000fe20001000100 */
[----:B------:R-:W-:Y:S02]  /*1d90*/  @P2 MOV R10, R4 ;  /* 0x00000004000a2202 */ /* 0x000fe40000000f00 */
[----:B------:R-:W-:Y:S02]  /*1da0*/  @P2 R2UR.BROADCAST UR8, R3 ;  /* 0x00000000030822ca */ /* 0x000fe400008e0000 */
[----:B------:R-:W-:-:S11]  /*1db0*/  @P2 LOP3.LUT R9, R5, 0xffff, RZ, 0xc0, !PT ;  /* 0x0000ffff05092812 */ /* 0x000fd600078ec0ff */
[----:B------:R-:W-:Y:S01]  /*1dc0*/  @UP0 UMOV UR36, UR8 ;  /* 0x0000000800240c82 */ /* 0x000fe20008000000 */
[----:B-1----:R-:W-:Y:S05]  /*1dd0*/  @!P0 BRA `(.L_x_33) ;  /* 0x0000000000b88947 */ /* 0x002fea0003800000 */
[----:B------:R-:W4:Y:S01]  /*1de0*/  LDC.64 R4, c[0x0][0xb18] ;  /* 0x0002c600ff047b82 */ /* 0x000f220000000a00 */
[----:B------:R-:W-:-:S07]  /*1df0*/  ISETP.NE.AND P3, PT, R26, 0x1, PT ;  /* 0x000000011a00780c */ /* 0x000fce0003f65270 */
[----:B------:R-:W1:Y:S08]  /*1e00*/  LDC.64 R6, c[0x0][0xb10] ;  /* 0x0002c400ff067b82 */ /* 0x000e700000000a00 */
[----:B------:R-:W2:Y:S08]  /*1e10*/  LDC R14, c[0x0][0xb20] ;  /* 0x0002c800ff0e7b82 */ /* 0x000eb00000000800 */
[----:B------:R-:W3:Y:S01]  /*1e20*/  LDC R15, c[0x0][0xb0c] ;  /* 0x0002c300ff0f7b82 */ /* 0x000ee20000000800 */
[----:B----4-:R-:W-:Y:S01]  /*1e30*/  IMAD.HI.U32 R19, R0, R5, RZ ;  /* 0x0000000500137227 */ /* 0x010fe200078e00ff */
[----:B------:R-:W-:-:S03]  /*1e40*/  ISETP.NE.AND P0, PT, R4, 0x1, PT ;  /* 0x000000010400780c */ /* 0x000fc60003f05270 */
[----:B------:R-:W-:-:S03]  /*1e50*/  IMAD.HI.U32 R5, R9, R5, RZ ;  /* 0x0000000509057227 */ /* 0x000fc600078e00ff */
[----:B------:R-:W4:Y:S01]  /*1e60*/  LDC.64 R2, c[0x0][0xb28] ;  /* 0x0002ca00ff027b82 */ /* 0x000f220000000a00 */
[----:B-1----:R-:W-:-:S04]  /*1e70*/  IMAD.HI.U32 R20, R8, R6, RZ ;  /* 0x0000000608147227 */ /* 0x002fc800078e00ff */
[----:B------:R-:W-:Y:S01]  /*1e80*/  IMAD.HI.U32 R21, R10, R6, RZ ;  /* 0x000000060a157227 */ /* 0x000fe200078e00ff */
[----:B------:R-:W-:Y:S02]  /*1e90*/  SHF.R.U32.HI R20, RZ, R7, R20 ;  /* 0x00000007ff147219 */ /* 0x000fe40000011614 */
[-C--:B--2---:R-:W-:Y:S02]  /*1ea0*/  SHF.R.U32.HI R19, RZ, R14.reuse, R19 ;  /* 0x0000000eff137219 */ /* 0x084fe40000011613 */
[----:B------:R-:W-:Y:S02]  /*1eb0*/  SHF.R.U32.HI R5, RZ, R14, R5 ;  /* 0x0000000eff057219 */ /* 0x000fe40000011605 */
[----:B------:R-:W-:Y:S02]  /*1ec0*/  SEL R19, R0, R19, !P0 ;  /* 0x0000001300137207 */ /* 0x000fe40004000000 */
[----:B------:R-:W-:Y:S02]  /*1ed0*/  SHF.R.U32.HI R21, RZ, R7, R21 ;  /* 0x00000007ff157219 */ /* 0x000fe40000011615 */
[----:B---3--:R-:W-:-:S02]  /*1ee0*/  ISETP.NE.AND P1, PT, R15, 0x1, PT ;  /* 0x000000010f00780c */ /* 0x008fc40003f25270 */
[----:B------:R-:W-:Y:S02]  /*1ef0*/  SEL R5, R9, R5, !P0 ;  /* 0x0000000509057207 */ /* 0x000fe40004000000 */
[----:B------:R-:W-:Y:S02]  /*1f00*/  SEL R20, R8, R20, !P1 ;  /* 0x0000001408147207 */ /* 0x000fe40004800000 */
[----:B------:R-:W-:Y:S01]  /*1f10*/  SEL R21, R10, R21, !P1 ;  /* 0x000000150a157207 */ /* 0x000fe20004800000 */
[----:B----4-:R-:W-:-:S04]  /*1f20*/  IMAD.HI.U32 R18, R19, R2, RZ ;  /* 0x0000000213127227 */ /* 0x010fc800078e00ff */
        /* <DEDUP_REMOVED lines=10> */
[----:B------:R-:W-:-:S04]  /*1fd0*/  @!P0 IMAD.HI.U32 R7, R21, R2, RZ ;  /* 0x0000000215078227 */ /* 0x000fc800078e00ff */
[----:B------:R-:W-:Y:S01]  /*1fe0*/  IMAD.MOV R2, RZ, RZ, -R6 ;  /* 0x000000ffff027224 */ /* 0x000fe200078e0a06 */
[----:B------:R-:W-:Y:S02]  /*1ff0*/  @!P0 SHF.R.U32.HI R3, RZ, R3, R7 ;  /* 0x00000003ff038219 */ /* 0x000fe40000011607 */
[----:B------:R-:W-:Y:S01]  /*2000*/  IADD3 R7, PT, PT, -R5, RZ, RZ ;  /* 0x000000ff05077210 */ /* 0x000fe20007ffe1ff */
[----:B------:R-:W-:Y:S01]  /*2010*/  IMAD R2, R26, R2, R5 ;  /* 0x000000021a027224 */ /* 0x000fe200078e0205 */
        /* <DEDUP_REMOVED lines=10> */
.L_x_33:
[----:B------:R-:W1:Y:S02]  /*20c0*/  LDCU UR8, c[0x0][0xb30] ;  /* 0x00016600ff0877ac */ /* 0x000e640008000800 */
[----:B-1----:R-:W-:-:S09]  /*20d0*/  UISETP.NE.AND UP0, UPT, UR8, 0x1, UPT ;  /* 0x000000010800788c */ /* 0x002fd2000bf05270 */
[----:B------:R-:W-:Y:S05]  /*20e0*/  BRA.U UP0, `(.L_x_34) ;  /* 0x0000000100407547 */ /* 0x000fea000b800000 */
[----:B------:R-:W1:Y:S08]  /*20f0*/  LDC.64 R4, c[0x0][0xb10] ;  /* 0x0002c400ff047b82 */ /* 0x000e700000000a00 */
[----:B------:R-:W2:Y:S08]  /*2100*/  LDC.64 R2, c[0x0][0xb18] ;  /* 0x0002c600ff027b82 */ /* 0x000eb00000000a00 */
[----:B------:R-:W3:Y:S08]  /*2110*/  LDC R6, c[0x0][0xb20] ;  /* 0x0002c800ff067b82 */ /* 0x000ef00000000800 */
[----:B------:R-:W4:Y:S01]  /*2120*/  LDC R7, c[0x0][0xb0c] ;  /* 0x0002c300ff077b82 */ /* 0x000f220000000800 */
[----:B-1----:R-:W-:-:S05]  /*2130*/  IMAD.HI.U32 R4, R10, R4, RZ ;  /* 0x000000040a047227 */ /* 0x002fca00078e00ff */
[----:B------:R-:W-:Y:S01]  /*2140*/  SHF.R.U32.HI R4, RZ, R5, R4 ;  /* 0x00000005ff047219 */ /* 0x000fe20000011604 */
[----:B--2---:R-:W-:Y:S01]  /*2150*/  IMAD.HI.U32 R3, R9, R3, RZ ;  /* 0x0000000309037227 */ /* 0x004fe200078e00ff */
[----:B------:R-:W-:-:S04]  /*2160*/  ISETP.NE.AND P0, PT, R2, 0x1, PT ;  /* 0x000000010200780c */ /* 0x000fc80003f05270 */
[----:B---3--:R-:W-:-:S04]  /*2170*/  SHF.R.U32.HI R3, RZ, R6, R3 ;  /* 0x00000006ff037219 */ /* 0x008fc80000011603 */
[----:B------:R-:W-:Y:S02]  /*2180*/  SEL R3, R9, R3, !P0 ;  /* 0x0000000309037207 */ /* 0x000fe40004000000 */
[----:B----4-:R-:W-:-:S04]  /*2190*/  ISETP.NE.AND P1, PT, R7, 0x1, PT ;  /* 0x000000010700780c */ /* 0x010fc80003f25270 */
[----:B------:R-:W-:-:S05]  /*21a0*/  SEL R4, R10, R4, !P1 ;  /* 0x000000040a047207 */ /* 0x000fca0004800000 */
[----:B------:R-:W-:Y:S02]  /*21b0*/  IMAD.IADD R5, R3, 0x1, -R4 ;  /* 0x0000000103057824 */ /* 0x000fe400078e0a04 */
[----:B------:R-:W-:Y:S02]  /*21c0*/  IMAD.IADD R3, R4, 0x1, -R3 ;  /* 0x0000000104037824 */ /* 0x000fe400078e0a03 */
[----:B------:R-:W-:Y:S02]  /*21d0*/  IMAD R10, R5, R7, R10 ;  /* 0x00000007050a7224 */ /* 0x000fe400078e020a */
[----:B------:R-:W-:-:S07]  /*21e0*/  IMAD R9, R3, R2, R9 ;  /* 0x0000000203097224 */ /* 0x000fce00078e0209 */
.L_x_34:
[----:B------:R-:W-:Y:S01]  /*21f0*/  VIADD R16, R16, 0x1 ;  /* 0x0000000110107836 */ /* 0x000fe20000000000 */
[----:B------:R-:W-:Y:S01]  /*2200*/  PLOP3.LUT P1, PT, PT, PT, PT, 0x80, 0x8 ;  /* 0x000000000008781c */ /* 0x000fe20003f2f070 */
[----:B------:R-:W-:Y:S02]  /*2210*/  IMAD.IADD R15, R10, 0x1, R63 ;  /* 0x000000010a0f7824 */ /* 0x000fe400078e023f */
[----:B------:R-:W-:Y:S01]  /*2220*/  IMAD.IADD R14, R9, 0x1, R62 ;  /* 0x00000001090e7824 */ /* 0x000fe200078e023e */
[----:B------:R-:W-:-:S04]  /*2230*/  ISETP.NE.AND P0, PT, R16, 0x2, PT ;  /* 0x000000021000780c */ /* 0x000fc80003f05270 */
[----:B------:R-:W-:Y:S02]  /*2240*/  SEL R2, RZ, 0x1, P0 ;  /* 0x00000001ff027807 */ /* 0x000fe40000000000 */
[----:B------:R-:W-:Y:S02]  /*2250*/  SEL R16, R16, RZ, P0 ;  /* 0x000000ff10107207 */ /* 0x000fe40000000000 */
[----:B------:R-:W-:Y:S01]  /*2260*/  LOP3.LUT R13, R13, R2, RZ, 0x3c, !PT ;  /* 0x000000020d0d7212 */ /* 0x000fe200078e3cff */
[----:B------:R-:W-:Y:S06]  /*2270*/  @P2 BRA `(.L_x_35) ;  /* 0xfffffff000a02947 */ /* 0x000fec000383ffff */
[----:B------:R-:W-:Y:S01]  /*2280*/  UIADD3 UR5, UPT, UPT, UR4, 0x10, URZ ;  /* 0x0000001004057890 */ /* 0x000fe2000fffe0ff */
[----:B------:R-:W-:-:S03]  /*2290*/  SHF.L.U32 R2, R17, 0x1f, RZ ;  /* 0x0000001f11027819 */ /* 0x000fc600000006ff */
[----:B------:R-:W-:-:S09]  /*22a0*/  ULEA UR4, UR6, UR5, 0x3 ;  /* 0x0000000506047291 */ /* 0x000fd2000f8e18ff */
[----:B------:R-:W1:Y:S02]  /*22b0*/  SYNCS.PHASECHK.TRANS64.TRYWAIT P0, [UR4], R2 ;  /* 0x00000002ff0075a7 */ /* 0x000e640008001104 */
[----:B-1----:R-:W-:Y:S05]  /*22c0*/  @!P0 BRA `(.L_x_36) ;  /* 0x00000078007c8947 */ /* 0x002fea0003800000 */
.L_x_170:
[----:B------:R-:W-:-:S04]  /*22d0*/  UIADD3 UR6, UPT, UPT, UR6, 0x1, URZ ;  /* 0x0000000106067890 */ /* 0x000fc8000fffe0ff */
[----:B------:R-:W-:-:S04]  /*22e0*/  UISETP.NE.AND UP0, UPT, UR6, 0x2, UPT ;  /* 0x000000020600788c */ /* 0x000fc8000bf05270 */
[----:B------:R-:W-:Y:S02]  /*22f0*/  USEL UR4, URZ, 0x1, UP0 ;  /* 0x00000001ff047887 */ /* 0x000fe40008000000 */
[----:B------:R-:W-:-:S04]  /*2300*/  USEL UR6, UR6, URZ, UP0 ;  /* 0x000000ff06067287 */ /* 0x000fc80008000000 */
[----:B------:R-:W-:Y:S01]  /*2310*/  ULEA UR6, UR6, UR5, 0x3 ;  /* 0x0000000506067291 */ /* 0x000fe2000f8e18ff */
[----:B-1----:R-:W-:-:S04]  /*2320*/  LOP3.LUT R2, R17, UR4, RZ, 0x3c, !PT ;  /* 0x0000000411027c12 */ /* 0x002fc8000f8e3cff */
[----:B------:R-:W-:Y:S01]  /*2330*/  SHF.L.U32 R2, R2, 0x1f, RZ ;  /* 0x0000001f02027819 */ /* 0x000fe200000006ff */
[----:B----4-:R-:W-:-:S07]  /*2340*/  IMAD.U32 R0, RZ, RZ, UR6 ;  /* 0x00000006ff007e24 */ /* 0x010fce000f8e00ff */
.L_x_37:
[----:B-1----:R1:W2:Y:S02]  /*2350*/  SYNCS.PHASECHK.TRANS64.TRYWAIT P0, [R0+URZ], R2 ;  /* 0x00000002000075a7 */ /* 0x0022a400080011ff */
[----:B--2---:R-:W-:Y:S05]  /*2360*/  @!P0 NANOSLEEP.SYNCS 0x989680 ;  /* 0x009896800000895d */ /* 0x004fea0003900000 */
[----:B------:R-:W2:Y:S02]  /*2370*/  @!P0 SYNCS.PHASECHK.TRANS64 P0, [R0+URZ], R2 ;  /* 0x00000002000085a7 */ /* 0x000ea400080010ff */
[----:B--2---:R-:W-:Y:S05]  /*2380*/  @P0 EXIT ;  /* 0x000000000000094d */ /* 0x004fea0003800000 */
[----:B------:R-:W-:Y:S05]  /*2390*/  BRA `(.L_x_37) ;  /* 0xfffffffc00ec7947 */ /* 0x000fea000383ffff */
.L_x_17:
[----:B------:R-:W-:-:S04]  /*23a0*/  UISETP.NE.AND UP1, UPT, UR37, URZ, UPT ;  /* 0x000000ff2500728c */ /* 0x000fc8000bf25270 */
[----:B------:R-:W-:-:S09]  /*23b0*/  UISETP.NE.OR UP1, UPT, UR8, 0x1, UP1 ;  /* 0x000000010800788c */ /* 0x000fd20008f25670 */
[----:B------:R-:W-:Y:S05]  /*23c0*/  BRA.U UP1, `(.L_x_38) ;  /* 0x0000000501487547 */ /* 0x000fea000b800000 */
[----:B------:R-:W-:Y:S01]  /*23d0*/  ISETP.NE.AND P2, PT, R2, RZ, PT ;  /* 0x000000ff0200720c */ /* 0x000fe20003f45270 */
[----:B------:R-:W-:Y:S01]  /*23e0*/  IMAD.MOV.U32 R12, RZ, RZ, 0x1 ;  /* 0x00000001ff0c7424 */ /* 0x000fe200078e00ff */
[----:B------:R-:W-:Y:S02]  /*23f0*/  CS2R R10, SRZ ;  /* 0x00000000000a7805 */ /* 0x000fe4000001ff00 */
[----:B------:R-:W-:Y:S01]  /*2400*/  CS2R R8, SRZ ;  /* 0x0000000000087805 */ /* 0x000fe2000001ff00 */
[----:B------:R-:W-:Y:S01]  /*2410*/  UMOV UR4, 0x400 ;  /* 0x0000040000047882 */ /* 0x000fe20000000000 */
[----:B------:R-:W-:Y:S01]  /*2420*/  UMOV UR6, URZ ;  /* 0x000000ff00067c82 */ /* 0x000fe20008000000 */
[----:B------:R-:W-:-:S12]  /*2430*/  ULEA UR37, UR37, UR4, 0x18 ;  /* 0x0000000425257291 */ /* 0x000fd8000f8ec0ff */
.L_x_42:
[----:B------:R-:W-:Y:S02]  /*2440*/  LEA R0, R8, UR37, 0x3 ;  /* 0x0000002508007c11 */ /* 0x000fe4000f8e18ff */
[----:B------:R-:W-:-:S03]  /*2450*/  SHF.L.U32 R4, R9, 0x1f, RZ ;  /* 0x0000001f09047819 */ /* 0x000fc600000006ff */
[----:B------:R-:W-:Y:S01]  /*2460*/  VIADD R5, R0, 0xe0 ;  /* 0x000000e000057836 */ /* 0x000fe20000000000 */
[----:B------:R-:W1:Y:S02]  /*2470*/  SYNCS.PHASECHK.TRANS64.TRYWAIT P0, [R0+URZ+0xd0], R4 ;  /* 0x0000d004000075a7 */ /* 0x000e6400080011ff */
[----:B-1----:R-:W-:Y:S05]  /*2480*/  @!P0 BRA `(.L_x_39) ;  /* 0x0000007800248947 */ /* 0x002fea0003800000 */
.L_x_171:
[----:B------:R-:W-:Y:S01]  /*2490*/  ULEA UR5, UR6, UR37, 0x3 ;  /* 0x0000002506057291 */ /* 0x000fe2000f8e18ff */
[----:B-1----:R-:W-:Y:S01]  /*24a0*/  PRMT R0, RZ, 0x654, R5 ;  /* 0x00000654ff007816 */ /* 0x002fe20000000005 */
[----:B------:R-:W-:Y:S01]  /*24b0*/  @!P2 IMAD.MOV.U32 R4, RZ, RZ, 0x10 ;  /* 0x00000010ff04a424 */ /* 0x000fe200078e00ff */
[----:B------:R-:W-:Y:S01]  /*24c0*/  SHF.L.U32 R5, R12, 0x1f, RZ ;  /* 0x0000001f0c057819 */ /* 0x000fe200000006ff */
[----:B------:R-:W-:Y:S01]  /*24d0*/  UIADD3 UR4, UPT, UPT, UR5, 0x70, URZ ;  /* 0x0000007005047890 */ /* 0x000fe2000fffe0ff */
[----:B------:R1:W-:Y:S05]  /*24e0*/  SYNCS.ARRIVE.TRANS64.RED.A1T0 RZ, [R0+URZ], RZ ;  /* 0x000000ff00ff79a7 */ /* 0x0003ea00081004ff */
[----:B------:R-:W-:Y:S01]  /*24f0*/  IMAD.U32 R6, RZ, RZ, UR4 ;  /* 0x00000004ff067e24 */ /* 0x000fe2000f8e00ff */
[----:B------:R-:W2:Y:S04]  /*2500*/  SYNCS.PHASECHK.TRANS64.TRYWAIT P0, [UR5+0x80], R5 ;  /* 0x00008005ff0075a7 */ /* 0x000ea80008001105 */
[----:B------:R-:W-:Y:S01]  /*2510*/  PRMT R6, R2, 0x654, R6 ;  /* 0x0000065402067816 */ /* 0x000fe20000000006 */
[----:B-12---:R-:W-:Y:S06]  /*2520*/  @!P0 BRA `(.L_x_40) ;  /* 0x0000007800108947 */ /* 0x006fec0003800000 */
.L_x_173:
[----:B------:R-:W-:Y:S01]  /*2530*/  ULEA UR4, UR6, UR37, 0x4 ;  /* 0x0000002506047291 */ /* 0x000fe2000f8e20ff */
[----:B------:R-:W-:Y:S01]  /*2540*/  SEL R3, R6, R3, !P2 ;  /* 0x0000000306037207 */ /* 0x000fe20005000000 */
[----:B------:R-:W-:Y:S01]  /*2550*/  UIADD3 UR5, UPT, UPT, UR5, 0x70, URZ ;  /* 0x0000007005057890 */ /* 0x000fe2000fffe0ff */
[----:B-1----:R-:W-:Y:S01]  /*2560*/  LEA R0, R11, UR37, 0x3 ;  /* 0x000000250b007c11 */ /* 0x002fe2000f8e18ff */
[----:B------:R-:W-:Y:S01]  /*2570*/  UIADD3 UR4, UPT, UPT, UR4, 0x100, URZ ;  /* 0x0000010004047890 */ /* 0x000fe2000fffe0ff */
[----:B------:R1:W-:Y:S01]  /*2580*/  @!P2 SYNCS.ARRIVE.TRANS64.RED RZ, [R3+URZ], R4 ;  /* 0x0000000403ffa9a7 */ /* 0x0003e200080004ff */
[----:B------:R-:W-:Y:S01]  /*2590*/  UIADD3 UR6, UPT, UPT, UR6, 0x1, URZ ;  /* 0x0000000106067890 */ /* 0x000fe2000fffe0ff */
[----:B------:R-:W-:-:S03]  /*25a0*/  VIADD R8, R8, 0x1 ;  /* 0x0000000108087836 */ /* 0x000fc60000000000 */
[----:B------:R-:W-:Y:S02]  /*25b0*/  UISETP.NE.AND UP0, UPT, UR6, 0x2, UPT ;  /* 0x000000020600788c */ /* 0x000fe4000bf05270 */
[----:B------:R-:W-:Y:S01]  /*25c0*/  ISETP.NE.AND P0, PT, R8, 0x2, PT ;  /* 0x000000020800780c */ /* 0x000fe20003f05270 */
[----:B------:R-:W-:Y:S06]  /*25d0*/  UGETNEXTWORKID.BROADCAST [UR4], [UR5] ;  /* 0x00000000040073ca */ /* 0x000fec0008000100 */
[----:B------:R-:W-:Y:S02]  /*25e0*/  USEL UR4, URZ, 0x1, UP0 ;  /* 0x00000001ff047887 */ /* 0x000fe40008000000 */
[----:B------:R-:W-:-:S04]  /*25f0*/  USEL UR6, UR6, URZ, UP0 ;  /* 0x000000ff06067287 */ /* 0x000fc80008000000 */
[----:B------:R-:W-:Y:S02]  /*2600*/  LOP3.LUT R12, R12, UR4, RZ, 0x3c, !PT ;  /* 0x000000040c0c7c12 */ /* 0x000fe4000f8e3cff */
[----:B-1----:R-:W-:-:S04]  /*2610*/  SHF.L.U32 R4, R10, 0x1f, RZ ;  /* 0x0000001f0a047819 */ /* 0x002fc800000006ff */
[----:B------:R-:W1:Y:S02]  /*2620*/  SYNCS.PHASECHK.TRANS64.TRYWAIT P1, [R0+URZ+0x70], R4 ;  /* 0x00007004000075a7 */ /* 0x000e6400080211ff */
[----:B-1----:R-:W-:Y:S05]  /*2630*/  @!P1 BRA `(.L_x_41) ;  /* 0x0000007400e49947 */ /* 0x002fea0003800000 */
.L_x_174:
[C---:B-1----:R-:W-:Y:S01]  /*2640*/  LEA R4, R11.reuse, UR37, 0x4 ;  /* 0x000000250b047c11 */ /* 0x042fe2000f8e20ff */
[----:B------:R-:W-:Y:S01]  /*2650*/  VIADD R0, R0, 0x80 ;  /* 0x0000008000007836 */ /* 0x000fe20000000000 */
[----:B------:R-:W-:Y:S01]  /*2660*/  SEL R8, R8, RZ, P0 ;  /* 0x000000ff08087207 */ /* 0x000fe20000000000 */
[----:B------:R-:W-:-:S03]  /*2670*/  VIADD R11, R11, 0x1 ;  /* 0x000000010b0b7836 */ /* 0x000fc60000000000 */
[----:B------:R-:W1:Y:S01]  /*2680*/  LDS.128 R4, [R4+0x100] ;  /* 0x0001000004047984 */ /* 0x000e620000000c00 */
[----:B------:R-:W-:Y:S02]  /*2690*/  PRMT R0, RZ, 0x654, R0 ;  /* 0x00000654ff007816 */ /* 0x000fe40000000000 */
[C---:B------:R-:W-:Y:S01]  /*26a0*/  ISETP.NE.AND P1, PT, R11.reuse, 0x2, PT ;  /* 0x000000020b00780c */ /* 0x040fe20003f25270 */
[----:B------:R-:W-:Y:S01]  /*26b0*/  @!PT LDS RZ, [RZ] ;  /* 0x00000000fffff984 */ /* 0x000fe20000000800 */
[----:B------:R-:W-:Y:S01]  /*26c0*/  @!PT LDS RZ, [RZ] ;  /* 0x00000000fffff984 */ /* 0x000fe20000000800 */
[----:B------:R-:W-:Y:S01]  /*26d0*/  @!PT LDS RZ, [RZ] ;  /* 0x00000000fffff984 */ /* 0x000fe20000000800 */
[----:B------:R-:W-:Y:S01]  /*26e0*/  @!PT LDS RZ, [RZ] ;  /* 0x00000000fffff984 */ /* 0x000fe20000000800 */
[----:B------:R2:W-:Y:S06]  /*26f0*/  MEMBAR.ALL.CTA ;  /* 0x0000000000007992 */ /* 0x0005ec0000008000 */
[----:B--2---:R-:W2:Y:S01]  /*2700*/  FENCE.VIEW.ASYNC.S ;  /* 0x00000000000073c6 */ /* 0x004ea20000000000 */
[----:B------:R-:W-:Y:S01]  /*2710*/  SEL R11, R11, RZ, P1 ;  /* 0x000000ff0b0b7207 */ /* 0x000fe20000800000 */
[----:B--2---:R2:W-:Y:S01]  /*2720*/  SYNCS.ARRIVE.TRANS64.RED.A1T0 RZ, [R0+URZ], RZ ;  /* 0x000000ff00ff79a7 */ /* 0x0045e200081004ff */
[----:B-1----:R-:W-:-:S02]  /*2730*/  LOP3.LUT P3, RZ, R6, 0x1, RZ, 0xc0, !PT ;  /* 0x0000000106ff7812 */ /* 0x002fc4000786c0ff */
[----:B------:R-:W-:-:S04]  /*2740*/  SEL R4, RZ, 0x1, P1 ;  /* 0x00000001ff047807 */ /* 0x000fc80000800000 */
[----:B------:R-:W-:Y:S02]  /*2750*/  LOP3.LUT R10, R10, R4, RZ, 0x3c, !PT ;  /* 0x000000040a0a7212 */ /* 0x000fe400078e3cff */
[----:B--2---:R-:W-:-:S04]  /*2760*/  SEL R0, RZ, 0x1, P0 ;  /* 0x00000001ff007807 */ /* 0x004fc80000000000 */
[----:B------:R-:W-:Y:S01]  /*2770*/  LOP3.LUT R9, R9, R0, RZ, 0x3c, !PT ;  /* 0x0000000009097212 */ /* 0x000fe200078e3cff */
[----:B------:R-:W-:Y:S06]  /*2780*/  @P3 BRA `(.L_x_42) ;  /* 0xfffffffc002c3947 */ /* 0x000fec000383ffff */
[----:B------:R-:W-:Y:S01]  /*2790*/  ULEA UR5, UR6, UR37, 0x3 ;  /* 0x0000002506057291 */ /* 0x000fe2000f8e18ff */
[----:B------:R-:W-:-:S08]  /*27a0*/  SHF.L.U32 R2, R12, 0x1f, RZ ;  /* 0x0000001f0c027819 */ /* 0x000fd000000006ff */
[----:B------:R-:W1:Y:S02]  /*27b0*/  SYNCS.PHASECHK.TRANS64 P0, [UR5+0x80], R2 ;  /* 0x00008002ff0075a7 */ /* 0x000e640008001005 */
[----:B-1----:R-:W-:Y:S05]  /*27c0*/  @P0 BRA `(.L_x_43) ;  /* 0x0000000000080947 */ /* 0x002fea0003800000 */
[----:B------:R-:W1:Y:S02]  /*27d0*/  SYNCS.PHASECHK.TRANS64.TRYWAIT P0, [UR5+0x80], R2 ;  /* 0x00008002ff0075a7 */ /* 0x000e640008001105 */
[----:B-1----:R-:W-:Y:S05]  /*27e0*/  @!P0 BRA `(.L_x_44) ;  /* 0x00000074008c8947 */ /* 0x002fea0003800000 */
.L_x_43:
[----:B------:R-:W-:-:S04]  /*27f0*/  UIADD3 UR4, UPT, UPT, UR6, 0x1, URZ ;  /* 0x0000000106047890 */ /* 0x000fc8000fffe0ff */
[----:B------:R-:W-:-:S04]  /*2800*/  UISETP.NE.AND UP0, UPT, UR4, 0x2, UPT ;  /* 0x000000020400788c */ /* 0x000fc8000bf05270 */
[----:B------:R-:W-:Y:S02]  /*2810*/  USEL UR7, URZ, 0x1, UP0 ;  /* 0x00000001ff077887 */ /* 0x000fe40008000000 */
[----:B------:R-:W-:-:S04]  /*2820*/  USEL UR4, UR4, URZ, UP0 ;  /* 0x000000ff04047287 */ /* 0x000fc80008000000 */
[----:B------:R-:W-:Y:S01]  /*2830*/  ULEA UR4, UR4, UR37, 0x3 ;  /* 0x0000002504047291 */ /* 0x000fe2000f8e18ff */
[----:B-1----:R-:W-:-:S04]  /*2840*/  LOP3.LUT R2, R12, UR7, RZ, 0x3c, !PT ;  /* 0x000000070c027c12 */ /* 0x002fc8000f8e3cff */
[----:B------:R-:W-:-:S04]  /*2850*/  SHF.L.U32 R0, R2, 0x1f, RZ ;  /* 0x0000001f02007819 */ /* 0x000fc800000006ff */
[----:B------:R-:W1:Y:S02]  /*2860*/  SYNCS.PHASECHK.TRANS64 P0, [UR4+0x80], R0 ;  /* 0x00008000ff0075a7 */ /* 0x000e640008001004 */
[----:B-1----:R-:W-:Y:S05]  /*2870*/  @P0 EXIT ;  /* 0x000000000000094d */ /* 0x002fea0003800000 */
[----:B------:R-:W-:Y:S02]  /*2880*/  SHF.L.U32 R2, R2, 0x1f, RZ ;  /* 0x0000001f02027819 */ /* 0x000fe400000006ff */
[----:B------:R-:W-:-:S07]  /*2890*/  MOV R0, UR4 ;  /* 0x0000000400007c02 */ /* 0x000fce0008000f00 */
.L_x_45:
[----:B-1----:R1:W2:Y:S02]  /*28a0*/  SYNCS.PHASECHK.TRANS64.TRYWAIT P0, [R0+URZ+0x80], R2 ;  /* 0x00008002000075a7 */ /* 0x0022a400080011ff */
[----:B--2---:R-:W-:Y:S05]  /*28b0*/  @!P0 NANOSLEEP.SYNCS 0x989680 ;  /* 0x009896800000895d */ /* 0x004fea0003900000 */
[----:B------:R-:W2:Y:S02]  /*28c0*/  @!P0 SYNCS.PHASECHK.TRANS64 P0, [R0+URZ+0x80], R2 ;  /* 0x00008002000085a7 */ /* 0x000ea400080010ff */
[----:B--2---:R-:W-:Y:S05]  /*28d0*/  @P0 EXIT ;  /* 0x000000000000094d */ /* 0x004fea0003800000 */
[----:B------:R-:W-:Y:S05]  /*28e0*/  BRA `(.L_x_45) ;  /* 0xfffffffc00ec7947 */ /* 0x000fea000383ffff */
.L_x_38:
[----:B------:R-:W-:-:S09]  /*28f0*/  UISETP.NE.AND UP1, UPT, UR8, URZ, UPT ;  /* 0x000000ff0800728c */ /* 0x000fd2000bf25270 */
[----:B------:R-:W-:Y:S05]  /*2900*/  BRA.U UP1, `(.L_x_46) ;  /* 0x0000000d01b47547 */ /* 0x000fea000b800000 */
[----:B------:R-:W-:Y:S01]  /*2910*/  UMOV UR4, 0x40 ;  /* 0x0000004000047882 */ /* 0x000fe20000000000 */
[----:B------:R-:W-:Y:S01]  /*2920*/  NOP ;  /* 0x0000000000007918 */ /* 0x000fe20000000000 */
[----:B------:R-:W-:Y:S01]  /*2930*/  ULEA UR4, UR37, UR4, 0x18 ;  /* 0x0000000425047291 */ /* 0x000fe2000f8ec0ff */
[----:B------:R-:W-:Y:S02]  /*2940*/  UMOV UR5, 0x400 ;  /* 0x0000040000057882 */ /* 0x000fe40000000000 */
[----:B------:R-:W-:-:S06]  /*2950*/  ULEA UR37, UR37, UR5, 0x18 ;  /* 0x0000000525257291 */ /* 0x000fcc000f8ec0ff */
[----:B------:R-:W1:Y:S02]  /*2960*/  LDS.U8 R0, [UR4+0x1c] ;  /* 0x00001c04ff007984 */ /* 0x000e640008000000 */
[----:B-1----:R-:W-:-:S13]  /*2970*/  ISETP.NE.AND P0, PT, R0, RZ, PT ;  /* 0x000000ff0000720c */ /* 0x002fda0003f05270 */
[----:B------:R-:W-:Y:S05]  /*2980*/  @P0 BRA `(.L_x_47) ;  /* 0x0000000000580947 */ /* 0x000fea0003800000 */
[----:B------:R-:W-:-:S13]  /*2990*/  ELECT P0, URZ, PT ;  /* 0x0000000000ff782f */ /* 0x000fda0003800000 */
[----:B------:R-:W-:Y:S05]  /*29a0*/  @!P0 BRA `(.L_x_48) ;  /* 0x0000000000608947 */ /* 0x000fea0003800000 */
[----:B------:R-:W-:Y:S01]  /*29b0*/  UMOV UR5, 0x10 ;  /* 0x0000001000057882 */ /* 0x000fe20000000000 */
[----:B------:R-:W-:Y:S01]  /*29c0*/  HFMA2 R0, -RZ, RZ, 0, 5.9604644775390625e-08 ;  /* 0x00000001ff007431 */ /* 0x000fe200000001ff */
[----:B------:R-:W-:-:S03]  /*29d0*/  MOV R2, 0xffff ;  /* 0x0000ffff00027802 */ /* 0x000fc60000000f00 */
[----:B------:R-:W-:Y:S04]  /*29e0*/  DEPBAR.LE SB1, 0x36 ;  /* 0x00009d800000791a */ /* 0x000fe80000000000 */
[----:B------:R-:W1:Y:S02]  /*29f0*/  UTCATOMSWS.FIND_AND_SET.ALIGN UP0, UR5, UR5 ;  /* 0x00000005000575e3 */ /* 0x000e640008000800 */
[----:B-1----:R-:W-:Y:S01]  /*2a00*/  MOV R3, UR5 ;  /* 0x0000000500037c02 */ /* 0x002fe20008000f00 */
[----:B------:R-:W-:Y:S06]  /*2a10*/  BRA.U UP0, `(.L_x_49) ;  /* 0x0000000100187547 */ /* 0x000fec000b800000 */
.L_x_50:
[----:B------:R-:W-:Y:S05]  /*2a20*/  NANOSLEEP 0x64 ;  /* 0x000000640000795d */ /* 0x000fea0003800000 */
[----:B------:R-:W-:-:S05]  /*2a30*/  UMOV UR5, 0x10 ;  /* 0x0000001000057882 */ /* 0x000fca0000000000 */
[----:B------:R-:W-:Y:S04]  /*2a40*/  DEPBAR.LE SB1, 0x36 ;  /* 0x00009d800000791a */ /* 0x000fe80000000000 */
[----:B------:R-:W1:Y:S02]  /*2a50*/  UTCATOMSWS.FIND_AND_SET.ALIGN UP0, UR5, UR5 ;  /* 0x00000005000575e3 */ /* 0x000e640008000800 */
[----:B-1----:R-:W-:Y:S01]  /*2a60*/  MOV R3, UR5 ;  /* 0x0000000500037c02 */ /* 0x002fe20008000f00 */
[----:B------:R-:W-:Y:S05]  /*2a70*/  BRA.U !UP0, `(.L_x_50) ;  /* 0xfffffffd08e87547 */ /* 0x000fea000b83ffff */
.L_x_49:
[-C--:B------:R-:W-:Y:S02]  /*2a80*/  SHF.L.U32 R2, R2, R3.reuse, RZ ;  /* 0x0000000302027219 */ /* 0x080fe400000006ff */
[----:B------:R-:W-:Y:S01]  /*2a90*/  SHF.L.U32 R0, R0, R3, RZ ;  /* 0x0000000300007219 */ /* 0x000fe200000006ff */
[----:B------:R-:W-:Y:S02]  /*2aa0*/  IMAD.SHL.U32 R3, R3, 0x20, RZ ;  /* 0x0000002003037824 */ /* 0x000fe400078e00ff */
[----:B------:R1:W-:Y:S04]  /*2ab0*/  ATOMS.OR RZ, [UR4+0x14], R2 ;  /* 0x00001402ffff798c */ /* 0x0003e8000b000004 */
[----:B------:R1:W-:Y:S04]  /*2ac0*/  ATOMS.OR RZ, [UR4+0x18], R0 ;  /* 0x00001800ffff798c */ /* 0x0003e8000b000004 */
[----:B------:R1:W-:Y:S01]  /*2ad0*/  STS [UR37+0x120], R3 ;  /* 0x00012003ff007988 */ /* 0x0003e20008000825 */
[----:B------:R-:W-:Y:S05]  /*2ae0*/  BRA `(.L_x_48) ;  /* 0x0000000000107947 */ /* 0x000fea0003800000 */
.L_x_47:
[----:B------:R-:W-:Y:S02]  /*2af0*/  MOV R0, 0xffffffff ;  /* 0xffffffff00007802 */ /* 0x000fe40000000f00 */
[----:B------:R-:W-:-:S03]  /*2b00*/  MOV R2, 0x2b30 ;  /* 0x00002b3000027802 */ /* 0x000fc60000000f00 */
[----:B------:R1:W-:Y:S04]  /*2b10*/  STS [UR37+0x120], R0 ;  /* 0x00012000ff007988 */ /* 0x0003e80008000825 */
[----:B-1-3-5:R-:W-:Y:S05]  /*2b20*/  CALL.REL.NOINC `($__internal_1_$__cuda_sm10x_tcgen05_guardrail_trap_phase_invalid_during_alloc) ;  /* 0x0000007c00847944 */ /* 0x02afea0003c00000 */
.L_x_48:
[----:B------:R-:W-:Y:S05]  /*2b30*/  WARPSYNC.ALL ;  /* 0x0000000000007948 */ /* 0x000fea0003800000 */
[----:B------:R-:W2:Y:S01]  /*2b40*/  S2UR UR5, SR_CgaCtaId ;  /* 0x00000000000579c3 */ /* 0x000ea20000008800 */
[----:B------:R-:W-:Y:S01]  /*2b50*/  UMOV UR4, 0x400 ;  /* 0x0000040000047882 */ /* 0x000fe20000000000 */
[----:B------:R-:W-:-:S06]  /*2b60*/  NOP ;  /* 0x0000000000007918 */ /* 0x000fcc0000000000 */
[----:B------:R-:W-:Y:S06]  /*2b70*/  BAR.ARV 0x6, 0xa0 ;  /* 0x0182800000007b1d */ /* 0x000fec0000002000 */
[----:B------:R-:W4:Y:S01]  /*2b80*/  LDCU UR7, c[0x0][0x38c] ;  /* 0x00007180ff0777ac */ /* 0x000f220008000800 */
[----:B------:R-:W-:Y:S01]  /*2b90*/  IMAD.MOV.U32 R11, RZ, RZ, 0x1 ;  /* 0x00000001ff0b7424 */ /* 0x000fe200078e00ff */
[----:B------:R-:W-:Y:S01]  /*2ba0*/  CS2R R8, SRZ ;  /* 0x0000000000087805 */ /* 0x000fe2000001ff00 */
[----:B------:R-:W-:Y:S01]  /*2bb0*/  IMAD.MOV.U32 R10, RZ, RZ, RZ ;  /* 0x000000ffff0a7224 */ /* 0x000fe200078e00ff */
[----:B------:R-:W3:Y:S01]  /*2bc0*/  LDCU UR6, c[0x0][0x38c] ;  /* 0x00007180ff0677ac */ /* 0x000ee20008000800 */
[----:B------:R-:W-:Y:S01]  /*2bd0*/  UMOV UR15, URZ ;  /* 0x000000ff000f7c82 */ /* 0x000fe20008000000 */
[----:B------:R-:W-:Y:S01]  /*2be0*/  UMOV UR14, URZ ;  /* 0x000000ff000e7c82 */ /* 0x000fe20008000000 */
[----:B--2---:R-:W-:Y:S01]  /*2bf0*/  ULEA UR5, UR5, UR4, 0x18 ;  /* 0x0000000405057291 */ /* 0x004fe2000f8ec0ff */
[----:B------:R-:W-:Y:S01]  /*2c00*/  UMOV UR24, 0x0 ;  /* 0x0000000000187882 */ /* 0x000fe20000000000 */
[----:B------:R-:W-:-:S02]  /*2c10*/  UMOV UR25, 0x8200910 ;  /* 0x0820091000197882 */ /* 0x000fc40000000000 */
[----:B------:R-:W-:Y:S02]  /*2c20*/  UIADD3 UR10, UPT, UPT, UR5, 0x8400, URZ ;  /* 0x00008400050a7890 */ /* 0x000fe4000fffe0ff */
[----:B------:R-:W-:Y:S02]  /*2c30*/  UIADD3 UR11, UPT, UPT, UR5, 0x10400, URZ ;  /* 0x00010400050b7890 */ /* 0x000fe4000fffe0ff */
[----:B----4-:R-:W-:Y:S01]  /*2c40*/  UIADD3 UR7, UPT, UPT, UR7, 0x1f, URZ ;  /* 0x0000001f07077890 */ /* 0x010fe2000fffe0ff */
[----:B-1----:R-:W1:Y:S01]  /*2c50*/  LDS R0, [UR5+0x120] ;  /* 0x00012005ff007984 */ /* 0x002e620008000800 */
[----:B------:R-:W-:Y:S02]  /*2c60*/  USHF.R.U32.HI UR10, URZ, 0x4, UR10 ;  /* 0x00000004ff0a7899 */ /* 0x000fe4000801160a */
[----:B------:R-:W-:Y:S02]  /*2c70*/  USHF.R.S32.HI UR4, URZ, 0x1f, UR7 ;  /* 0x0000001fff047899 */ /* 0x000fe40008011407 */
[----:B------:R-:W-:-:S02]  /*2c80*/  USHF.R.U32.HI UR11, URZ, 0x4, UR11 ;  /* 0x00000004ff0b7899 */ /* 0x000fc4000801160b */
[----:B------:R-:W-:Y:S02]  /*2c90*/  ULEA.HI UR4, UR4, UR7, URZ, 0x5 ;  /* 0x0000000704047291 */ /* 0x000fe4000f8f28ff */
[----:B------:R-:W-:Y:S02]  /*2ca0*/  ULOP3.LUT UR10, UR10, 0x3fff, URZ, 0xc0, !UPT ;  /* 0x00003fff0a0a7892 */ /* 0x000fe4000f8ec0ff */
[----:B------:R-:W-:Y:S02]  /*2cb0*/  USHF.R.S32.HI UR4, URZ, 0x5, UR4 ;  /* 0x00000005ff047899 */ /* 0x000fe40008011404 */
[----:B------:R-:W-:Y:S02]  /*2cc0*/  ULOP3.LUT UR11, UR11, 0x3fff, URZ, 0xc0, !UPT ;  /* 0x00003fff0b0b7892 */ /* 0x000fe4000f8ec0ff */
[----:B------:R-:W-:Y:S01]  /*2cd0*/  UISETP.LT.AND UP0, UPT, UR4, 0x1, UPT ;  /* 0x000000010400788c */ /* 0x000fe2000bf01270 */
[----:B------:R-:W-:Y:S01]  /*2ce0*/  UMOV UR22, 0x0 ;  /* 0x0000000000167882 */ /* 0x000fe20000000000 */
[----:B------:R-:W-:-:S02]  /*2cf0*/  UMOV UR23, 0x8200910 ;  /* 0x0820091000177882 */ /* 0x000fc40000000000 */
[----:B------:R-:W-:Y:S02]  /*2d00*/  USEL UR9, UR4, 0x1, !UP0 ;  /* 0x0000000104097887 */ /* 0x000fe4000c000000 */
[----:B------:R-:W-:Y:S02]  /*2d10*/  ULOP3.LUT UR10, UR10, 0x10000, URZ, 0xfc, !UPT ;  /* 0x000100000a0a7892 */ /* 0x000fe4000f8efcff */
[----:B------:R-:W-:Y:S02]  /*2d20*/  ULOP3.LUT UR11, UR11, 0x10000, URZ, 0xfc, !UPT ;  /* 0x000100000b0b7892 */ /* 0x000fe4000f8efcff */
[----:B------:R-:W-:Y:S02]  /*2d30*/  UIADD3 UR9, UPT, UPT, -UR9, URZ, URZ ;  /* 0x000000ff09097290 */ /* 0x000fe4000fffe1ff */
[----:B---3--:R-:W-:Y:S01]  /*2d40*/  UISETP.GE.AND UP3, UPT, UR6, 0x1, UPT ;  /* 0x000000010600788c */ /* 0x008fe2000bf66270 */
[----:B------:R-:W-:Y:S01]  /*2d50*/  UMOV UR20, 0x0 ;  /* 0x0000000000147882 */ /* 0x000fe20000000000 */
[----:B------:R-:W-:Y:S01]  /*2d60*/  UMOV UR21, 0x8200910 ;  /* 0x0820091000157882 */ /* 0x000fe20000000000 */
[----:B------:R-:W-:Y:S01]  /*2d70*/  UMOV UR18, 0x0 ;  /* 0x0000000000127882 */ /* 0x000fe20000000000 */
[----:B------:R-:W-:Y:S01]  /*2d80*/  UMOV UR19, 0x8200910 ;  /* 0x0820091000137882 */ /* 0x000fe20000000000 */
[----:B-1----:R-:W-:-:S15]  /*2d90*/  R2UR UR16, R0 ;  /* 0x00000000001072ca */ /* 0x002fde00000e0000 */
.L_x_57:
[----:B------:R-:W-:Y:S02]  /*2da0*/  LEA R0, R10, UR5, 0x3 ;  /* 0x000000050a007c11 */ /* 0x000fe4000f8e18ff */
[----:B------:R-:W-:Y:S02]  /*2db0*/  SHF.L.U32 R2, R9, 0x1f, RZ ;  /* 0x0000001f09027819 */ /* 0x000fe400000006ff */
[----:B------:R-:W-:Y:S01]  /*2dc0*/  PLOP3.LUT P0, PT, PT, PT, UP3, 0x80, 0x8 ;  /* 0x000000000008781c */ /* 0x000fe20003f0f038 */
[----:B------:R-:W-:Y:S01]  /*2dd0*/  VIADD R3, R0, 0x80 ;  /* 0x0000008000037836 */ /* 0x000fe20000000000 */
[----:B-1----:R-:W1:Y:S02]  /*2de0*/  SYNCS.PHASECHK.TRANS64.TRYWAIT P1, [R0+URZ+0x70], R2 ;  /* 0x00007002000075a7 */ /* 0x002e6400080211ff */
[----:B-1-3--:R-:W-:Y:S09]  /*2df0*/  @!P1 BRA `(.L_x_51) ;  /* 0x0000007000209947 */ /* 0x00aff20003800000 */
.L_x_176:
[----:B------:R-:W-:Y:S01]  /*2e00*/  LEA R4, R10, UR5, 0x4 ;  /* 0x000000050a047c11 */ /* 0x000fe2000f8e20ff */
[----:B------:R-:W-:Y:S01]  /*2e10*/  @UP3 ULEA UR6, UR14, UR5, 0x3 ;  /* 0x000000050e063291 */ /* 0x000fe2000f8e18ff */
[----:B------:R-:W-:Y:S01]  /*2e20*/  PLOP3.LUT P2, PT, PT, PT, PT, 0x80, 0x8 ;  /* 0x000000000008781c */ /* 0x000fe20003f4f070 */
[----:B------:R-:W-:Y:S01]  /*2e30*/  ULEA UR7, UR15, UR5, 0x3 ;  /* 0x000000050f077291 */ /* 0x000fe2000f8e18ff */
[----:B------:R-:W-:Y:S01]  /*2e40*/  PRMT R3, RZ, 0x654, R3 ;  /* 0x00000654ff037816 */ /* 0x000fe20000000003 */
[----:B------:R-:W-:Y:S01]  /*2e50*/  ULEA UR8, UR15, UR16, 0x7 ;  /* 0x000000100f087291 */ /* 0x000fe2000f8e38ff */
[----:B------:R-:W2:Y:S01]  /*2e60*/  LDS.128 R4, [R4+0x100] ;  /* 0x0001000004047984 */ /* 0x000ea20000000c00 */
[----:B-1----:R-:W-:Y:S02]  /*2e70*/  @P0 SHF.L.U32 R2, R8, 0x1f, RZ ;  /* 0x0000001f08020819 */ /* 0x002fe400000006ff */
[----:B------:R-:W-:Y:S01]  /*2e80*/  SHF.L.U32 R0, R11, 0x1f, RZ ;  /* 0x0000001f0b007819 */ /* 0x000fe200000006ff */
[----:B------:R-:W-:Y:S01]  /*2e90*/  @!PT LDS RZ, [RZ] ;  /* 0x00000000fffff984 */ /* 0x000fe20000000800 */
[----:B------:R-:W-:Y:S01]  /*2ea0*/  @!PT LDS RZ, [RZ] ;  /* 0x00000000fffff984 */ /* 0x000fe20000000800 */
[----:B------:R-:W-:Y:S01]  /*2eb0*/  @!PT LDS RZ, [RZ] ;  /* 0x00000000fffff984 */ /* 0x000fe20000000800 */
[----:B------:R-:W-:Y:S01]  /*2ec0*/  @!PT LDS RZ, [RZ] ;  /* 0x00000000fffff984 */ /* 0x000fe20000000800 */
[----:B------:R1:W-:Y:S06]  /*2ed0*/  MEMBAR.ALL.CTA ;  /* 0x0000000000007992 */ /* 0x0003ec0000008000 */
[----:B-1----:R-:W1:Y:S02]  /*2ee0*/  FENCE.VIEW.ASYNC.S ;  /* 0x00000000000073c6 */ /* 0x002e640000000000 */
[----:B-1----:R1:W-:Y:S01]  /*2ef0*/  SYNCS.ARRIVE.TRANS64.RED.A1T0 RZ, [R3+URZ], RZ ;  /* 0x000000ff03ff79a7 */ /* 0x0023e200081004ff */
[----:B------:R1:W3:Y:S01]  /*2f00*/  @P0 SYNCS.PHASECHK.TRANS64.TRYWAIT P2, [UR6], R2 ;  /* 0x00000002ff0005a7 */ /* 0x0002e20008041106 */
[----:B--2---:R-:W-:Y:S01]  /*2f10*/  LOP3.LUT P1, RZ, R6, 0x1, RZ, 0xc0, !PT ;  /* 0x0000000106ff7812 */ /* 0x004fe2000782c0ff */
[----:B------:R-:W2:Y:S02]  /*2f20*/  SYNCS.PHASECHK.TRANS64.TRYWAIT P0, [UR7+0xb0], R0 ;  /* 0x0000b000ff0075a7 */ /* 0x000ea40008001107 */
[----:B-123--:R-:W-:Y:S10]  /*2f30*/  @!P0 BRA `(.L_x_52) ;  /* 0x0000006c00e48947 */ /* 0x00eff40003800000 */
.L_x_178:
[----:B------:R-:W-:Y:S01]  /*2f40*/  IADD3 R10, PT, PT, R10, 0x1, RZ ;  /* 0x000000010a0a7810 */ /* 0x000fe20007ffe0ff */
[----:B------:R-:W-:Y:S06]  /*2f50*/  BRA.U !UP3, `(.L_x_53) ;  /* 0x000000010bc07547 */ /* 0x000fec000b800000 */
[----:B------:R-:W-:Y:S01]  /*2f60*/  UPLOP3.LUT UP4, UPT, UPT, UPT, UPT, 0x40, 0x4 ;  /* 0x000000000004789c */ /* 0x000fe20003f8e870 */
[----:B------:R-:W-:Y:S01]  /*2f70*/  UMOV UR13, UR9 ;  /* 0x00000009000d7c82 */ /* 0x000fe20008000000 */
[----:B------:R-:W-:Y:S01]  /*2f80*/  UMOV UR12, UR4 ;  /* 0x00000004000c7c82 */ /* 0x000fe20008000000 */
[----:B------:R-:W-:-:S08]  /*2f90*/  UMOV UR17, UR14 ;  /* 0x0000000e00117c82 */ /* 0x000fd00008000000 */
.L_x_56:
[----:B------:R-:W-:Y:S02]  /*2fa0*/  UIADD3 UR13, UPT, UPT, UR13, 0x1, URZ ;  /* 0x000000010d0d7890 */ /* 0x000fe4000fffe0ff */
[----:B--2---:R-:W-:Y:S02]  /*2fb0*/  ULEA UR6, UR17, UR5, 0x3 ;  /* 0x0000000511067291 */ /* 0x004fe4000f8e18ff */
[----:B------:R-:W-:Y:S01]  /*2fc0*/  UISETP.NE.AND UP0, UPT, UR13, URZ, UPT ;  /* 0x000000ff0d00728c */ /* 0x000fe2000bf05270 */
[----:B---3--:R-:W-:Y:S10]  /*2fd0*/  @P2 BRA `(.L_x_54) ;  /* 0x00000000000c2947 */ /* 0x008ff40003800000 */
[----:B-1----:R-:W-:Y:S04]  /*2fe0*/  SHF.L.U32 R2, R8, 0x1f, RZ ;  /* 0x0000001f08027819 */ /* 0x002fe800000006ff */
[----:B------:R-:W1:Y:S02]  /*2ff0*/  SYNCS.PHASECHK.TRANS64.TRYWAIT P0, [UR6], R2 ;  /* 0x00000002ff0075a7 */ /* 0x000e640008001106 */
[----:B-1----:R-:W-:Y:S05]  /*3000*/  @!P0 BRA `(.L_x_55) ;  /* 0x0000006c00c88947 */ /* 0x002fea0003800000 */
.L_x_54:
[----:B------:R-:W-:Y:S01]  /*3010*/  UISETP.NE.AND UP1, UPT, UR12, 0x1, UPT ;  /* 0x000000010c00788c */ /* 0x000fe2000bf25270 */
[----:B------:R-:W-:Y:S01]  /*3020*/  PLOP3.LUT P2, PT, PT, PT, PT, 0x80, 0x8 ;  /* 0x000000000008781c */ /* 0x000fe20003f4f070 */
[----:B------:R-:W-:Y:S02]  /*3030*/  UIADD3 UR14, UPT, UPT, UR17, 0x1, URZ ;  /* 0x00000001110e7890 */ /* 0x000fe4000fffe0ff */
[----:B------:R-:W-:Y:S02]  /*3040*/  ULEA UR28, UR17, UR11, 0xa ;  /* 0x0000000b111c7291 */ /* 0x000fe4000f8e50ff */
[----:B------:R-:W-:Y:S01]  /*3050*/  UISETP.NE.AND UP2, UPT, UR14, 0x2, UPT ;  /* 0x000000020e00788c */ /* 0x000fe2000bf45270 */
[----:B------:R-:W-:Y:S01]  /*3060*/  PLOP3.LUT P0, PT, PT, PT, UP1, 0x80, 0x8 ;  /* 0x000000000008781c */ /* 0x000fe20003f0f018 */
[----:B------:R-:W-:Y:S02]  /*3070*/  UIADD3 UR40, UPT, UPT, UR28, 0x2, URZ ;  /* 0x000000021c287890 */ /* 0x000fe4000fffe0ff */
[----:B------:R-:W-:Y:S02]  /*3080*/  USEL UR27, URZ, 0x1, UP2 ;  /* 0x00000001ff1b7887 */ /* 0x000fe40009000000 */
[----:B------:R-:W-:Y:S02]  /*3090*/  USEL UR14, UR14, URZ, UP2 ;  /* 0x000000ff0e0e7287 */ /* 0x000fe40009000000 */
[----:B------:R-:W-:Y:S02]  /*30a0*/  UIADD3 UR36, UPT, UPT, UR28, 0x4, URZ ;  /* 0x000000041c247890 */ /* 0x000fe4000fffe0ff */
[----:B------:R-:W-:Y:S01]  /*30b0*/  @UP1 ULEA UR26, UR14, UR5, 0x3 ;  /* 0x000000050e1a1291 */ /* 0x000fe2000f8e18ff */
[----:B------:R-:W-:Y:S01]  /*30c0*/  LOP3.LUT R8, R8, UR27, RZ, 0x3c, !PT ;  /* 0x0000001b08087c12 */ /* 0x000fe2000f8e3cff */
[----:B------:R-:W-:Y:S02]  /*30d0*/  UIADD3 UR32, UPT, UPT, UR28, 0x6, URZ ;  /* 0x000000061c207890 */ /* 0x000fe4000fffe0ff */
[----:B------:R-:W-:Y:S01]  /*30e0*/  UIADD3 UR6, UPT, UPT, UR6, 0x10, URZ ;  /* 0x0000001006067890 */ /* 0x000fe2000fffe0ff */
[----:B-1----:R-:W-:Y:S01]  /*30f0*/  @P0 SHF.L.U32 R0, R8, 0x1f, RZ ;  /* 0x0000001f08000819 */ /* 0x002fe200000006ff */
[----:B------:R-:W-:Y:S01]  /*3100*/  UIADD3 UR12, UPT, UPT, UR12, -0x1, URZ ;  /* 0xffffffff0c0c7890 */ /* 0x000fe2000fffe0ff */
[----:B------:R-:W-:Y:S02]  /*3110*/  UMOV UR29, 0x40004040 ;  /* 0x40004040001d7882 */ /* 0x000fe40000000000 */
[----:B------:R2:W3:Y:S01]  /*3120*/  @P0 SYNCS.PHASECHK.TRANS64.TRYWAIT P2, [UR26], R0 ;  /* 0x00000000ff0005a7 */ /* 0x0004e2000804111a */
[----:B------:R-:W-:Y:S01]  /*3130*/  ULEA UR26, UR17, UR10, 0xa ;  /* 0x0000000a111a7291 */ /* 0x000fe2000f8e50ff */
[----:B------:R-:W-:Y:S01]  /*3140*/  UMOV UR27, 0x40004040 ;  /* 0x40004040001b7882 */ /* 0x000fe20000000000 */
[----:B------:R-:W-:Y:S02]  /*3150*/  UMOV UR41, 0x40004040 ;  /* 0x4000404000297882 */ /* 0x000fe40000000000 */
[----:B------:R-:W-:Y:S02]  /*3160*/  UIADD3 UR38, UPT, UPT, UR26, 0x2, URZ ;  /* 0x000000021a267890 */ /* 0x000fe4000fffe0ff */
[----:B------:R-:W-:Y:S02]  /*3170*/  UIADD3 UR34, UPT, UPT, UR26, 0x4, URZ ;  /* 0x000000041a227890 */ /* 0x000fe4000fffe0ff */
[----:B------:R-:W-:Y:S01]  /*3180*/  UIADD3 UR30, UPT, UPT, UR26, 0x6, URZ ;  /* 0x000000061a1e7890 */ /* 0x000fe2000fffe0ff */
[----:B------:R2:W-:Y:S01]  /*3190*/  UTCHMMA gdesc[UR26], gdesc[UR28], tmem[UR8], tmem[UR24], idesc[UR25], UP4 ;  /* 0x00ff181c1a0075ea */ /* 0x0005e2000a000008 */
[----:B------:R-:W-:Y:S01]  /*31a0*/  UPLOP3.LUT UP4, UPT, UPT, UPT, UPT, 0x80, 0x8 ;  /* 0x000000000008789c */ /* 0x000fe20003f8f070 */
[----:B------:R-:W-:Y:S01]  /*31b0*/  UMOV UR39, 0x40004040 ;  /* 0x4000404000277882 */ /* 0x000fe20000000000 */
[----:B------:R-:W-:Y:S01]  /*31c0*/  UMOV UR37, 0x40004040 ;  /* 0x4000404000257882 */ /* 0x000fe20000000000 */
[----:B------:R2:W-:Y:S01]  /*31d0*/  UTCHMMA gdesc[UR38], gdesc[UR40], tmem[UR8], tmem[UR22], idesc[UR23], UPT ;  /* 0x00ff1628260075ea */ /* 0x0005e2000b800008 */
[----:B------:R-:W-:Y:S01]  /*31e0*/  UMOV UR35, 0x40004040 ;  /* 0x4000404000237882 */ /* 0x000fe20000000000 */
[----:B------:R-:W-:Y:S01]  /*31f0*/  UMOV UR33, 0x40004040 ;  /* 0x4000404000217882 */ /* 0x000fe20000000000 */
[----:B------:R-:W-:Y:S01]  /*3200*/  UMOV UR31, 0x40004040 ;  /* 0x40004040001f7882 */ /* 0x000fe20000000000 */
[----:B------:R2:W-:Y:S01]  /*3210*/  UTCHMMA gdesc[UR34], gdesc[UR36], tmem[UR8], tmem[UR20], idesc[UR21], UPT ;  /* 0x00ff1424220075ea */ /* 0x0005e2000b800008 */
[----:B------:R2:W-:Y:S01]  /*3220*/  UTCHMMA gdesc[UR30], gdesc[UR32], tmem[UR8], tmem[UR18], idesc[UR19], UPT ;  /* 0x00ff12201e0075ea */ /* 0x0005e2000b800008 */
[----:B------:R2:W-:Y:S01]  /*3230*/  UTCBAR [UR6], URZ ;  /* 0x000000ff060073e9 */ /* 0x0005e200080000ff */
[----:B------:R-:W-:Y:S01]  /*3240*/  UMOV UR17, UR14 ;  /* 0x0000000e00117c82 */ /* 0x000fe20008000000 */
[----:B------:R-:W-:Y:S05]  /*3250*/  BRA.U UP0, `(.L_x_56) ;  /* 0xfffffffd00507547 */ /* 0x000fea000b83ffff */
.L_x_53:
[----:B------:R-:W-:Y:S01]  /*3260*/  UIADD3 UR15, UPT, UPT, UR15, 0x1, URZ ;  /* 0x000000010f0f7890 */ /* 0x000fe2000fffe0ff */
[C---:B------:R-:W-:Y:S01]  /*3270*/  ISETP.NE.AND P0, PT, R10.reuse, 0x2, PT ;  /* 0x000000020a00780c */ /* 0x040fe20003f05270 */
[----:B------:R-:W-:Y:S02]  /*3280*/  UIADD3 UR7, UPT, UPT, UR7, 0x90, URZ ;  /* 0x0000009007077890 */ /* 0x000fe4000fffe0ff */
[----:B------:R-:W-:Y:S01]  /*3290*/  UISETP.NE.AND UP0, UPT, UR15, 0x4, UPT ;  /* 0x000000040f00788c */ /* 0x000fe2000bf05270 */
[----:B-12---:R-:W-:Y:S02]  /*32a0*/  SEL R0, RZ, 0x1, P0 ;  /* 0x00000001ff007807 */ /* 0x006fe40000000000 */
[----:B------:R-:W-:Y:S01]  /*32b0*/  SEL R10, R10, RZ, P0 ;  /* 0x000000ff0a0a7207 */ /* 0x000fe20000000000 */
[----:B------:R-:W-:Y:S01]  /*32c0*/  USEL UR6, URZ, 0x1, UP0 ;  /* 0x00000001ff067887 */ /* 0x000fe20008000000 */
[----:B------:R-:W-:Y:S01]  /*32d0*/  LOP3.LUT R9, R9, R0, RZ, 0x3c, !PT ;  /* 0x0000000009097212 */ /* 0x000fe200078e3cff */
[----:B------:R-:W-:Y:S01]  /*32e0*/  USEL UR15, UR15, URZ, UP0 ;  /* 0x000000ff0f0f7287 */ /* 0x000fe20008000000 */
[----:B------:R1:W-:Y:S03]  /*32f0*/  UTCBAR [UR7], URZ ;  /* 0x000000ff070073e9 */ /* 0x0003e600080000ff */
[----:B------:R-:W-:Y:S01]  /*3300*/  LOP3.LUT R11, R11, UR6, RZ, 0x3c, !PT ;  /* 0x000000060b0b7c12 */ /* 0x000fe2000f8e3cff */
[----:B------:R-:W-:Y:S07]  /*3310*/  @P1 BRA `(.L_x_57) ;  /* 0xfffffff800a01947 */ /* 0x000fee000383ffff */
[----:B------:R-:W2:Y:S01]  /*3320*/  S2UR UR4, SR_CgaCtaId ;  /* 0x00000000000479c3 */ /* 0x000ea20000008800 */
[----:B------:R-:W-:Y:S01]  /*3330*/  ELECT P0, URZ, PT ;  /* 0x0000000000ff782f */ /* 0x000fe20003800000 */
[----:B------:R-:W-:Y:S01]  /*3340*/  IMAD.MOV.U32 R0, RZ, RZ, 0x1 ;  /* 0x00000001ff007424 */ /* 0x000fe200078e00ff */
[----:B------:R-:W-:Y:S01]  /*3350*/  UIADD3 UR5, UPT, UPT, UR5, 0xb0, URZ ;  /* 0x000000b005057890 */ /* 0x000fe2000fffe0ff */
[----:B------:R-:W-:Y:S01]  /*3360*/  SHF.L.U32 R2, R11, 0x1f, RZ ;  /* 0x0000001f0b027819 */ /* 0x000fe200000006ff */
[----:B------:R-:W-:-:S03]  /*3370*/  UMOV UR6, 0x40 ;  /* 0x0000004000067882 */ /* 0x000fc60000000000 */
[----:B------:R-:W-:Y:S01]  /*3380*/  UVIRTCOUNT.DEALLOC.SMPOOL 0x80 ;  /* 0x000000800000784c */ /* 0x000fe20000000000 */
[----:B--2---:R-:W-:Y:S02]  /*3390*/  ULEA UR4, UR4, UR6, 0x18 ;  /* 0x0000000604047291 */ /* 0x004fe4000f8ec0ff */
[----:B------:R-:W-:-:S07]  /*33a0*/  ULEA UR6, UR15, UR5, 0x3 ;  /* 0x000000050f067291 */ /* 0x000fce000f8e18ff */
[----:B------:R2:W-:Y:S02]  /*33b0*/  @P0 STS.U8 [UR4+0x1c], R0 ;  /* 0x00001c00ff000988 */ /* 0x0005e40008000004 */
[----:B------:R-:W4:Y:S02]  /*33c0*/  SYNCS.PHASECHK.TRANS64.TRYWAIT P0, [UR6], R2 ;  /* 0x00000002ff0075a7 */ /* 0x000f240008001106 */
[----:B--2-4-:R-:W-:Y:S05]  /*33d0*/  @!P0 BRA `(.L_x_58) ;  /* 0x0000006800ec8947 */ /* 0x014fea0003800000 */
.L_x_181:
[----:B-1----:R-:W-:-:S04]  /*33e0*/  UIADD3 UR7, UPT, UPT, UR15, 0x1, URZ ;  /* 0x000000010f077890 */ /* 0x002fc8000fffe0ff */
[----:B------:R-:W-:-:S04]  /*33f0*/  UISETP.NE.AND UP0, UPT, UR7, 0x4, UPT ;  /* 0x000000040700788c */ /* 0x000fc8000bf05270 */
[----:B------:R-:W-:Y:S02]  /*3400*/  USEL UR8, URZ, 0x1, UP0 ;  /* 0x00000001ff087887 */ /* 0x000fe40008000000 */
[----:B------:R-:W-:-:S04]  /*3410*/  USEL UR7, UR7, URZ, UP0 ;  /* 0x000000ff07077287 */ /* 0x000fc80008000000 */
[----:B------:R-:W-:Y:S01]  /*3420*/  ULEA UR6, UR7, UR5, 0x3 ;  /* 0x0000000507067291 */ /* 0x000fe2000f8e18ff */
[----:B--2---:R-:W-:-:S04]  /*3430*/  LOP3.LUT R2, R11, UR8, RZ, 0x3c, !PT ;  /* 0x000000080b027c12 */ /* 0x004fc8000f8e3cff */
[----:B------:R-:W-:-:S04]  /*3440*/  SHF.L.U32 R3, R2, 0x1f, RZ ;  /* 0x0000001f02037819 */ /* 0x000fc800000006ff */
[----:B------:R-:W1:Y:S02]  /*3450*/  SYNCS.PHASECHK.TRANS64.TRYWAIT P0, [UR6], R3 ;  /* 0x00000003ff0075a7 */ /* 0x000e640008001106 */
[----:B-1----:R-:W-:Y:S05]  /*3460*/  @!P0 BRA `(.L_x_59) ;  /* 0x0000006800e08947 */ /* 0x002fea0003800000 */
.L_x_183:
[----:B------:R-:W-:-:S04]  /*3470*/  UIADD3 UR7, UPT, UPT, UR7, 0x1, URZ ;  /* 0x0000000107077890 */ /* 0x000fc8000fffe0ff */
[----:B------:R-:W-:-:S04]  /*3480*/  UISETP.NE.AND UP0, UPT, UR7, 0x4, UPT ;  /* 0x000000040700788c */ /* 0x000fc8000bf05270 */
[----:B------:R-:W-:Y:S02]  /*3490*/  USEL UR8, URZ, 0x1, UP0 ;  /* 0x00000001ff087887 */ /* 0x000fe40008000000 */
[----:B------:R-:W-:-:S04]  /*34a0*/  USEL UR7, UR7, URZ, UP0 ;  /* 0x000000ff07077287 */ /* 0x000fc80008000000 */
[----:B------:R-:W-:Y:S01]  /*34b0*/  ULEA UR6, UR7, UR5, 0x3 ;  /* 0x0000000507067291 */ /* 0x000fe2000f8e18ff */
[----:B------:R-:W-:-:S04]  /*34c0*/  LOP3.LUT R2, R2, UR8, RZ, 0x3c, !PT ;  /* 0x0000000802027c12 */ /* 0x000fc8000f8e3cff */
[----:B-1----:R-:W-:-:S04]  /*34d0*/  SHF.L.U32 R3, R2, 0x1f, RZ ;  /* 0x0000001f02037819 */ /* 0x002fc800000006ff */
[----:B------:R-:W1:Y:S02]  /*34e0*/  SYNCS.PHASECHK.TRANS64.TRYWAIT P0, [UR6], R3 ;  /* 0x00000003ff0075a7 */ /* 0x000e640008001106 */
[----:B-1----:R-:W-:Y:S05]  /*34f0*/  @!P0 BRA `(.L_x_60) ;  /* 0x0000006800d48947 */ /* 0x002fea0003800000 */
.L_x_185:
[----:B------:R-:W-:-:S04]  /*3500*/  UIADD3 UR7, UPT, UPT, UR7, 0x1, URZ ;  /* 0x0000000107077890 */ /* 0x000fc8000fffe0ff */
[----:B------:R-:W-:-:S04]  /*3510*/  UISETP.NE.AND UP0, UPT, UR7, 0x4, UPT ;  /* 0x000000040700788c */ /* 0x000fc8000bf05270 */
[----:B------:R-:W-:Y:S02]  /*3520*/  USEL UR6, URZ, 0x1, UP0 ;  /* 0x00000001ff067887 */ /* 0x000fe40008000000 */
[----:B------:R-:W-:-:S04]  /*3530*/  USEL UR7, UR7, URZ, UP0 ;  /* 0x000000ff07077287 */ /* 0x000fc80008000000 */
[----:B------:R-:W-:Y:S01]  /*3540*/  ULEA UR7, UR7, UR5, 0x3 ;  /* 0x0000000507077291 */ /* 0x000fe2000f8e18ff */
[----:B------:R-:W-:-:S04]  /*3550*/  LOP3.LUT R2, R2, UR6, RZ, 0x3c, !PT ;  /* 0x0000000602027c12 */ /* 0x000fc8000f8e3cff */
[----:B------:R-:W-:-:S04]  /*3560*/  SHF.L.U32 R2, R2, 0x1f, RZ ;  /* 0x0000001f02027819 */ /* 0x000fc800000006ff */
[----:B------:R-:W2:Y:S02]  /*3570*/  SYNCS.PHASECHK.TRANS64.TRYWAIT P0, [UR7], R2 ;  /* 0x00000002ff0075a7 */ /* 0x000ea40008001107 */
[----:B--2---:R-:W-:Y:S05]  /*3580*/  @!P0 BRA `(.L_x_61) ;  /* 0x0000006800c88947 */ /* 0x004fea0003800000 */
.L_x_187:
[----:B------:R-:W-:Y:S01]  /*3590*/  NOP ;  /* 0x0000000000007918 */ /* 0x000fe20000000000 */
[----:B-1----:R-:W1:Y:S01]  /*35a0*/  LDS R0, [UR4+0x14] ;  /* 0x00001404ff007984 */ /* 0x002e620008000800 */
[----:B------:R-:W-:Y:S01]  /*35b0*/  ULOP3.LUT UR6, UR16, 0xffff, URZ, 0xc0, !UPT ;  /* 0x0000ffff10067892 */ /* 0x000fe2000f8ec0ff */
[----:B------:R-:W-:Y:S01]  /*35c0*/  UMOV UR8, 0xffff ;  /* 0x0000ffff00087882 */ /* 0x000fe20000000000 */
[----:B------:R-:W-:Y:S02]  /*35d0*/  UMOV UR5, 0x1 ;  /* 0x0000000100057882 */ /* 0x000fe40000000000 */
[----:B------:R-:W-:-:S04]  /*35e0*/  USHF.R.U32.HI UR6, URZ, 0x5, UR6 ;  /* 0x00000005ff067899 */ /* 0x000fc80008011606 */
[----:B------:R-:W-:Y:S02]  /*35f0*/  USHF.L.U32 UR8, UR8, UR6, URZ ;  /* 0x0000000608087299 */ /* 0x000fe400080006ff */
[----:B------:R-:W-:-:S04]  /*3600*/  USHF.L.U32 UR5, UR5, UR6, URZ ;  /* 0x0000000605057299 */ /* 0x000fc800080006ff */
[----:B-1----:R-:W-:-:S04]  /*3610*/  LOP3.LUT R0, R0, UR8, RZ, 0xc0, !PT ;  /* 0x0000000800007c12 */ /* 0x002fc8000f8ec0ff */
[----:B------:R-:W-:-:S13]  /*3620*/  ISETP.NE.AND P0, PT, R0, UR8, PT ;  /* 0x0000000800007c0c */ /* 0x000fda000bf05270 */
[----:B------:R-:W-:Y:S05]  /*3630*/  @P0 BRA `(.L_x_62) ;  /* 0x0000000000580947 */ /* 0x000fea0003800000 */
[----:B------:R-:W1:Y:S02]  /*3640*/  LDS R0, [UR4+0x18] ;  /* 0x00001804ff007984 */ /* 0x000e640008000800 */
[----:B-1----:R-:W-:-:S04]  /*3650*/  LOP3.LUT R0, R0, UR5, RZ, 0xc0, !PT ;  /* 0x0000000500007c12 */ /* 0x002fc8000f8ec0ff */
[----:B------:R-:W-:-:S13]  /*3660*/  ISETP.NE.AND P0, PT, R0, UR5, PT ;  /* 0x0000000500007c0c */ /* 0x000fda000bf05270 */
[----:B------:R-:W-:Y:S05]  /*3670*/  @P0 BRA `(.L_x_63) ;  /* 0x00000000003c0947 */ /* 0x000fea0003800000 */
[----:B------:R-:W1:Y:S01]  /*3680*/  S2R R2, SR_LANEID ;  /* 0x0000000000027919 */ /* 0x000e620000000000 */
[----:B------:R-:W-:Y:S01]  /*3690*/  ULOP3.LUT UR8, URZ, UR8, URZ, 0x33, !UPT ;  /* 0x00000008ff087292 */ /* 0x000fe2000f8e33ff */
[----:B------:R-:W-:Y:S02]  /*36a0*/  VOTEU.ANY UR7, UPT, PT ;  /* 0x0000000000077886 */ /* 0x000fe400038e0100 */
[----:B------:R-:W-:-:S03]  /*36b0*/  UFLO.U32 UR7, UR7 ;  /* 0x00000007000772bd */ /* 0x000fc600080e0000 */
[----:B------:R-:W-:-:S04]  /*36c0*/  IMAD.U32 R0, RZ, RZ, UR8 ;  /* 0x00000008ff007e24 */ /* 0x000fc8000f8e00ff */
[----:B------:R2:W4:Y:S02]  /*36d0*/  REDUX UR6, R0 ;  /* 0x00000000000673c4 */ /* 0x0005240000000000 */
[----:B------:R1:W-:Y:S02]  /*36e0*/  UTCATOMSWS.AND URZ, UR8 ;  /* 0x0000000800ff79e3 */ /* 0x0003e40008000000 */
[----:B-1----:R-:W-:Y:S02]  /*36f0*/  ISETP.EQ.U32.AND P0, PT, R2, UR7, PT ;  /* 0x0000000702007c0c */ /* 0x002fe4000bf02070 */
[----:B--2---:R-:W-:Y:S02]  /*3700*/  LOP3.LUT R0, RZ, UR5, RZ, 0x33, !PT ;  /* 0x00000005ff007c12 */ /* 0x004fe4000f8e33ff */
[----:B----4-:R-:W-:Y:S02]  /*3710*/  MOV R2, UR6 ;  /* 0x0000000600027c02 */ /* 0x010fe40008000f00 */
[----:B------:R-:W1:Y:S07]  /*3720*/  REDUX UR5, R0 ;  /* 0x00000000000573c4 */ /* 0x000e6e0000000000 */
[----:B------:R2:W-:Y:S01]  /*3730*/  @P0 ATOMS.AND RZ, [UR4+0x14], R2 ;  /* 0x00001402ffff098c */ /* 0x0005e2000a800004 */
[----:B-1----:R-:W-:-:S05]  /*3740*/  IMAD.U32 R0, RZ, RZ, UR5 ;  /* 0x00000005ff007e24 */ /* 0x002fca000f8e00ff */
[----:B------:R2:W-:Y:S01]  /*3750*/  @P0 ATOMS.AND RZ, [UR4+0x18], R0 ;  /* 0x00001800ffff098c */ /* 0x0005e2000a800004 */
[----:B------:R-:W-:Y:S05]  /*3760*/  BRA `(.L_x_64) ;  /* 0x0000000000147947 */ /* 0x000fea0003800000 */
.L_x_63:
[----:B------:R-:W-:Y:S02]  /*3770*/  MOV R2, 0x3790 ;  /* 0x0000379000027802 */ /* 0x000fe40000000f00 */
[----:B---3-5:R-:W-:Y:S05]  /*3780*/  CALL.REL.NOINC `($__internal_0_$__cuda_sm10x_tcgen05_guardrail_trap_col_being_dealloced_not_returned_by_alloc) ;  /* 0x0000007000607944 */ /* 0x028fea0003c00000 */
[----:B------:R-:W-:Y:S05]  /*3790*/  BRA `(.L_x_64) ;  /* 0x0000000000087947 */ /* 0x000fea0003800000 */
.L_x_62:
[----:B------:R-:W-:Y:S02]  /*37a0*/  MOV R2, 0x37c0 ;  /* 0x000037c000027802 */ /* 0x000fe40000000f00 */
[----:B---3-5:R-:W-:Y:S05]  /*37b0*/  CALL.REL.NOINC `($__internal_2_$__cuda_sm10x_tcgen05_guardrail_trap_unallocated_columns_being_dealloced) ;  /* 0x00000070006c7944 */ /* 0x028fea0003c00000 */
.L_x_64:
[----:B------:R-:W-:Y:S01]  /*37c0*/  NOP ;  /* 0x0000000000007918 */ /* 0x000fe20000000000 */
[----:B------:R-:W-:Y:S05]  /*37d0*/  EXIT ;  /* 0x000000000000794d */ /* 0x000fea0003800000 */
.L_x_46:
[----:B------:R-:W-:-:S09]  /*37e0*/  UISETP.NE.OR UP2, UPT, UR8, 0x3, !UP2 ;  /* 0x000000030800788c */ /* 0x000fd2000d745670 */
[----:B------:R-:W-:Y:S05]  /*37f0*/  BRA.U UP2, `(.L_x_65) ;  /* 0x0000001502707547 */ /* 0x000fea000b800000 */
[----:B------:R-:W1:Y:S01]  /*3800*/  LDC R0, c[0x0][0xb30] ;  /* 0x0002cc00ff007b82 */ /* 0x000e620000000800 */
[----:B------:R-:W2:Y:S01]  /*3810*/  LDCU.64 UR8, c[0x0][0x888] ;  /* 0x00011100ff0877ac */ /* 0x000ea20008000a00 */
[----:B------:R-:W-:Y:S01]  /*3820*/  CS2R R28, SRZ ;  /* 0x00000000001c7805 */ /* 0x000fe2000001ff00 */
[----:B------:R-:W-:Y:S01]  /*3830*/  IMAD.MOV.U32 R25, RZ, RZ, 0x2000 ;  /* 0x00002000ff197424 */ /* 0x000fe200078e00ff */
[----:B------:R-:W4:Y:S04]  /*3840*/  LDCU.64 UR4, c[0x0][0x890] ;  /* 0x00011200ff0477ac */ /* 0x000f280008000a00 */
[----:B------:R-:W3:Y:S01]  /*3850*/  LDC R24, c[0x0][0x370] ;  /* 0x0000dc00ff187b82 */ /* 0x000ee20000000800 */
[----:B------:R-:W-:Y:S01]  /*3860*/  UMOV UR7, 0x400 ;  /* 0x0000040000077882 */ /* 0x000fe20000000000 */
[----:B------:R-:W-:-:S02]  /*3870*/  UPLOP3.LUT UP1, UPT, UPT, UPT, UPT, 0x40, 0x4 ;  /* 0x000000000004789c */ /* 0x000fc40003f2e870 */
[----:B------:R-:W-:-:S04]  /*3880*/  ULEA UR7, UR37, UR7, 0x18 ;  /* 0x0000000725077291 */ /* 0x000fc8000f8ec0ff */
[----:B------:R-:W3:Y:S01]  /*3890*/  LDC R3, c[0x0][0xb0c] ;  /* 0x0002c300ff037b82 */ /* 0x000ee20000000800 */
[----:B------:R-:W-:Y:S02]  /*38a0*/  UIADD3 UR41, UPT, UPT, UR7, 0x20, URZ ;  /* 0x0000002007297890 */ /* 0x000fe4000fffe0ff */
[----:B--2---:R-:W-:Y:S02]  /*38b0*/  UISETP.NE.U32.AND UP2, UPT, UR8, URZ, UPT ;  /* 0x000000ff0800728c */ /* 0x004fe4000bf45070 */
[----:B------:R-:W-:Y:S02]  /*38c0*/  UIADD3 UR33, UPT, UPT, UR7, 0x28, URZ ;  /* 0x0000002807217890 */ /* 0x000fe4000fffe0ff */
[----:B----4-:R-:W-:Y:S01]  /*38d0*/  UISETP.NE.U32.AND UP3, UPT, UR4, URZ, UPT ;  /* 0x000000ff0400728c */ /* 0x010fe2000bf65070 */
[----:B------:R-:W2:Y:S01]  /*38e0*/  LDC R18, c[0x0][0xb20] ;  /* 0x0002c800ff127b82 */ /* 0x000ea20000000800 */
[----:B-1----:R-:W-:Y:S01]  /*38f0*/  ISETP.NE.AND P1, PT, R0, 0x1, PT ;  /* 0x000000010000780c */ /* 0x002fe20003f25270 */
[----:B------:R-:W-:-:S02]  /*3900*/  UISETP.NE.AND.EX UP2, UPT, UR9, URZ, UPT, UP2 ;  /* 0x000000ff0900728c */ /* 0x000fc4000bf45320 */
[----:B------:R-:W-:Y:S02]  /*3910*/  UIADD3 UR25, UPT, UPT, UR7, 0x30, URZ ;  /* 0x0000003007197890 */ /* 0x000fe4000fffe0ff */
[----:B------:R-:W-:Y:S02]  /*3920*/  UIADD3 UR17, UPT, UPT, UR7, 0x38, URZ ;  /* 0x0000003807117890 */ /* 0x000fe4000fffe0ff */
[----:B------:R-:W1:Y:S01]  /*3930*/  LDC.64 R30, c[0x0][0x348] ;  /* 0x0000d200ff1e7b82 */ /* 0x000e620000000a00 */
[----:B------:R-:W-:-:S07]  /*3940*/  UISETP.NE.AND.EX UP3, UPT, UR5, URZ, UPT, UP3 ;  /* 0x000000ff0500728c */ /* 0x000fce000bf65330 */
[----:B------:R-:W4:Y:S08]  /*3950*/  LDC.64 R16, c[0x0][0xb10] ;  /* 0x0002c400ff107b82 */ /* 0x000f300000000a00 */
[----:B------:R-:W1:Y:S08]  /*3960*/  LDC.64 R6, c[0x0][0xb18] ;  /* 0x0002c600ff067b82 */ /* 0x000e700000000a00 */
[----:B------:R-:W1:Y:S08]  /*3970*/  LDC.64 R4, c[0x0][0xb28] ;  /* 0x0002ca00ff047b82 */ /* 0x000e700000000a00 */
[----:B--23--:R-:W1:Y:S02]  /*3980*/  LDC R19, c[0x0][0x374] ;  /* 0x0000dd00ff137b82 */ /* 0x00ce640000000800 */
.L_x_80:
[C---:B------:R-:W-:Y:S02]  /*3990*/  LEA R0, R29.reuse, UR7, 0x3 ;  /* 0x000000071d007c11 */ /* 0x040fe4000f8e18ff */
[----:B------:R-:W-:Y:S02]  /*39a0*/  SHF.L.U32 R2, R28, 0x1f, RZ ;  /* 0x0000001f1c027819 */ /* 0x000fe400000006ff */
[----:B------:R-:W-:Y:S02]  /*39b0*/  LEA R20, R29, UR7, 0x4 ;  /* 0x000000071d147c11 */ /* 0x000fe4000f8e20ff */
[----:B--2---:R-:W2:Y:S02]  /*39c0*/  SYNCS.PHASECHK.TRANS64.TRYWAIT P0, [R0+URZ+0x70], R2 ;  /* 0x00007002000075a7 */ /* 0x004ea400080011ff */
[----:B--2---:R-:W-:Y:S05]  /*39d0*/  @!P0 BRA `(.L_x_66) ;  /* 0x0000006400cc8947 */ /* 0x004fea0003800000 */
.L_x_188:
[----:B------:R-:W-:Y:S01]  /*39e0*/  ISETP.GE.AND P0, PT, R26, 0x1, PT ;  /* 0x000000011a00780c */ /* 0x000fe20003f06270 */
[----:B------:R-:W3:Y:S01]  /*39f0*/  LDS.128 R20, [R20+0x100] ;  /* 0x0001000014147984 */ /* 0x000ee20000000c00 */
[----:B--2---:R-:W-:Y:S01]  /*3a00*/  VIADD R0, R0, 0x80 ;  /* 0x0000008000007836 */ /* 0x004fe20000000000 */
[----:B------:R-:W-:Y:S01]  /*3a10*/  @!PT LDS RZ, [RZ] ;  /* 0x00000000fffff984 */ /* 0x000fe20000000800 */
[----:B------:R-:W-:Y:S01]  /*3a20*/  @!PT LDS RZ, [RZ] ;  /* 0x00000000fffff984 */ /* 0x000fe20000000800 */
[----:B------:R-:W-:Y:S01]  /*3a30*/  @!PT LDS RZ, [RZ] ;  /* 0x00000000fffff984 */ /* 0x000fe20000000800 */
[----:B------:R-:W-:Y:S01]  /*3a40*/  @!PT LDS RZ, [RZ] ;  /* 0x00000000fffff984 */ /* 0x000fe20000000800 */
[----:B------:R2:W-:Y:S06]  /*3a50*/  MEMBAR.ALL.CTA ;  /* 0x0000000000007992 */ /* 0x0005ec0000008000 */
[----:B--2---:R-:W2:Y:S01]  /*3a60*/  FENCE.VIEW.ASYNC.S ;  /* 0x00000000000073c6 */ /* 0x004ea20000000000 */
[----:B------:R-:W-:Y:S04]  /*3a70*/  PRMT R0, RZ, 0x654, R0 ;  /* 0x00000654ff007816 */ /* 0x000fe80000000000 */
[----:B--2---:R2:W-:Y:S01]  /*3a80*/  SYNCS.ARRIVE.TRANS64.RED.A1T0 RZ, [R0+URZ], RZ ;  /* 0x000000ff00ff79a7 */ /* 0x0045e200081004ff */
[----:B---3--:R-:W-:Y:S11]  /*3a90*/  LOP3.LUT P3, RZ, R22, 0x1, RZ, 0xc0, !PT ;  /* 0x0000000116ff7812 */ /* 0x008ff6000786c0ff */
[----:B------:R-:W-:Y:S02]  /*3aa0*/  @!UPT UIADD3 URZ, UPT, UPT, URZ, URZ, URZ ;  /* 0x000000fffffff290 */ /* 0x000fe4000fffe0ff */
[----:B------:R-:W-:Y:S02]  /*3ab0*/  @P3 MOV R11, R20 ;  /* 0x00000014000b3202 */ /* 0x000fe40000000f00 */
[----:B------:R-:W-:Y:S01]  /*3ac0*/  @P3 LOP3.LUT R10, R21, 0xffff, RZ, 0xc0, !PT ;  /* 0x0000ffff150a3812 */ /* 0x000fe200078ec0ff */
[----:B--2---:R-:W-:Y:S06]  /*3ad0*/  @!P0 BRA `(.L_x_67) ;  /* 0x0000000000a48947 */ /* 0x004fec0003800000 */
[-C--:B-1----:R-:W-:Y:S01]  /*3ae0*/  IMAD.HI.U32 R0, R19, R7.reuse, RZ ;  /* 0x0000000713007227 */ /* 0x082fe200078e00ff */
[----:B------:R-:W-:Y:S02]  /*3af0*/  ISETP.NE.AND P0, PT, R6, 0x1, PT ;  /* 0x000000010600780c */ /* 0x000fe40003f05270 */
[----:B------:R-:W-:Y:S01]  /*3b00*/  ISETP.NE.AND P2, PT, R26, 0x1, PT ;  /* 0x000000011a00780c */ /* 0x000fe20003f45270 */
[----:B----4-:R-:W-:Y:S01]  /*3b10*/  IMAD.HI.U32 R9, R24, R16, RZ ;  /* 0x0000001018097227 */ /* 0x010fe200078e00ff */
[----:B------:R-:W-:Y:S02]  /*3b20*/  SHF.R.U32.HI R0, RZ, R18, R0 ;  /* 0x00000012ff007219 */ /* 0x000fe40000011600 */
[----:B------:R-:W-:Y:S01]  /*3b30*/  ISETP.NE.AND P4, PT, R3, 0x1, PT ;  /* 0x000000010300780c */ /* 0x000fe20003f85270 */
[----:B------:R-:W-:Y:S01]  /*3b40*/  IMAD.HI.U32 R13, R10, R7, RZ ;  /* 0x000000070a0d7227 */ /* 0x000fe200078e00ff */
[----:B------:R-:W-:Y:S02]  /*3b50*/  SHF.R.U32.HI R9, RZ, R17, R9 ;  /* 0x00000011ff097219 */ /* 0x000fe40000011609 */
[----:B------:R-:W-:Y:S01]  /*3b60*/  SEL R0, R19, R0, !P0 ;  /* 0x0000000013007207 */ /* 0x000fe20004000000 */
[----:B------:R-:W-:Y:S01]  /*3b70*/  IMAD.HI.U32 R12, R11, R16, RZ ;  /* 0x000000100b0c7227 */ /* 0x000fe200078e00ff */
[----:B------:R-:W-:Y:S03]  /*3b80*/  SEL R9, R24, R9, !P4 ;  /* 0x0000000918097207 */ /* 0x000fe60006000000 */
[-C--:B------:R-:W-:Y:S01]  /*3b90*/  IMAD.HI.U32 R8, R0, R4.reuse, RZ ;  /* 0x0000000400087227 */ /* 0x080fe200078e00ff */
[----:B------:R-:W-:Y:S03]  /*3ba0*/  SHF.R.U32.HI R12, RZ, R17, R12 ;  /* 0x00000011ff0c7219 */ /* 0x000fe6000001160c */
[----:B------:R-:W-:Y:S01]  /*3bb0*/  IMAD.HI.U32 R2, R9, R4, RZ ;  /* 0x0000000409027227 */ /* 0x000fe200078e00ff */
[-C--:B------:R-:W-:Y:S02]  /*3bc0*/  @P2 SHF.R.U32.HI R0, RZ, R5.reuse, R8 ;  /* 0x00000005ff002219 */ /* 0x080fe40000011608 */
[----:B------:R-:W-:Y:S02]  /*3bd0*/  SHF.R.U32.HI R8, RZ, R18, R13 ;  /* 0x00000012ff087219 */ /* 0x000fe4000001160d */
[----:B------:R-:W-:Y:S01]  /*3be0*/  @P2 SHF.R.U32.HI R9, RZ, R5, R2 ;  /* 0x00000005ff092219 */ /* 0x000fe20000011602 */
[----:B------:R-:W-:Y:S01]  /*3bf0*/  IMAD R0, R26, R0, RZ ;  /* 0x000000001a007224 */ /* 0x000fe200078e02ff */
[----:B------:R-:W-:Y:S02]  /*3c00*/  SEL R8, R10, R8, !P0 ;  /* 0x000000080a087207 */ /* 0x000fe40004000000 */
[----:B------:R-:W-:Y:S01]  /*3c10*/  SEL R2, R11, R12, !P4 ;  /* 0x0000000c0b027207 */ /* 0x000fe20006000000 */
[----:B------:R-:W-:Y:S01]  /*3c20*/  IMAD R12, R26, R9, RZ ;  /* 0x000000091a0c7224 */ /* 0x000fe200078e02ff */
[C---:B------:R-:W-:Y:S01]  /*3c30*/  ISETP.GE.AND P0, PT, R8.reuse, R0, PT ;  /* 0x000000000800720c */ /* 0x040fe20003f06270 */
[----:B------:R-:W-:Y:S03]  /*3c40*/  IMAD.HI.U32 R0, R8, R4, RZ ;  /* 0x0000000408007227 */ /* 0x000fe600078e00ff */
[----:B------:R-:W-:Y:S02]  /*3c50*/  ISETP.GE.OR P0, PT, R2, R12, P0 ;  /* 0x0000000c0200720c */ /* 0x000fe40000706670 */
[-C--:B------:R-:W-:Y:S04]  /*3c60*/  SHF.R.U32.HI R0, RZ, R5.reuse, R0 ;  /* 0x00000005ff007219 */ /* 0x080fe80000011600 */
[----:B------:R-:W-:Y:S05]  /*3c70*/  SEL R13, R8, R0, !P2 ;  /* 0x00000000080d7207 */ /* 0x000fea0005000000 */
[----:B------:R-:W-:Y:S02]  /*3c80*/  IMAD.MOV R12, RZ, RZ, -R13 ;  /* 0x000000ffff0c7224 */ /* 0x000fe400078e0a0d */
[----:B------:R-:W-:Y:S04]  /*3c90*/  @!P0 IMAD.HI.U32 R0, R2, R4, RZ ;  /* 0x0000000402008227 */ /* 0x000fe800078e00ff */
[----:B------:R-:W-:Y:S01]  /*3ca0*/  IMAD R12, R26, R12, R8 ;  /* 0x0000000c1a0c7224 */ /* 0x000fe200078e0208 */
[----:B------:R-:W-:Y:S04]  /*3cb0*/  @!P0 SHF.R.U32.HI R0, RZ, R5, R0 ;  /* 0x00000005ff008219 */ /* 0x000fe80000011600 */
[----:B------:R-:W-:Y:S04]  /*3cc0*/  @!P0 SEL R0, R2, R0, !P2 ;  /* 0x0000000002008207 */ /* 0x000fe80005000000 */
[----:B------:R-:W-:Y:S01]  /*3cd0*/  @!P0 IADD3 R13, PT, PT, R13, -R0, RZ ;  /* 0x800000000d0d8210 */ /* 0x000fe20007ffe0ff */
[----:B------:R-:W-:Y:S01]  /*3ce0*/  @!P0 IMAD R0, R9, R12, R0 ;  /* 0x0000000c09008224 */ /* 0x000fe200078e0200 */
[----:B------:R-:W-:Y:S01]  /*3cf0*/  IADD3 R9, PT, PT, -R8, RZ, RZ ;  /* 0x000000ff08097210 */ /* 0x000fe20007ffe1ff */
[--C-:B------:R-:W-:Y:S02]  /*3d00*/  IMAD.MOV R12, RZ, RZ, -R2.reuse ;  /* 0x000000ffff0c7224 */ /* 0x100fe400078e0a02 */
[----:B------:R-:W-:Y:S02]  /*3d10*/  @!P0 IMAD R8, R13, R26, R2 ;  /* 0x0000001a0d088224 */ /* 0x000fe400078e0202 */
[----:B------:R-:W-:Y:S02]  /*3d20*/  @!P0 IMAD.MOV.U32 R2, RZ, RZ, R0 ;  /* 0x000000ffff028224 */ /* 0x000fe400078e0000 */
[----:B------:R-:W-:Y:S02]  /*3d30*/  IMAD R11, R3, R12, R11 ;  /* 0x0000000c030b7224 */ /* 0x000fe400078e020b */
[----:B------:R-:W-:Y:S02]  /*3d40*/  IMAD R10, R6, R9, R10 ;  /* 0x00000009060a7224 */ /* 0x000fe400078e020a */
[----:B------:R-:W-:Y:S02]  /*3d50*/  IMAD R11, R2, R3, R11 ;  /* 0x00000003020b7224 */ /* 0x000fe400078e020b */
[----:B------:R-:W-:Y:S02]  /*3d60*/  IMAD R10, R8, R6, R10 ;  /* 0x00000006080a7224 */ /* 0x000fe400078e020a */
.L_x_67:
[----:B------:R-:W-:Y:S05]  /*3d70*/  BRA.U UP1, `(.L_x_68) ;  /* 0x0000000101107547 */ /* 0x000fea000b800000 */
[----:B------:R-:W-:Y:S04]  /*3d80*/  MOV R2, UR6 ;  /* 0x0000000600027c02 */ /* 0x000fe80008000f00 */
[----:B------:R-:W-:Y:S04]  /*3d90*/  SHF.L.U32 R2, R2, 0x1f, RZ ;  /* 0x0000001f02027819 */ /* 0x000fe800000006ff */
[----:B------:R-:W2:Y:S02]  /*3da0*/  SYNCS.PHASECHK.TRANS64.TRYWAIT P0, [UR7+0x68], R2 ;  /* 0x00006802ff0075a7 */ /* 0x000ea40008001107 */
[----:B--2---:R-:W-:Y:S05]  /*3db0*/  @!P0 BRA `(.L_x_69) ;  /* 0x0000006000e88947 */ /* 0x004fea0003800000 */
.L_x_68:
[----:B------:R-:W-:Y:S01]  /*3dc0*/  R2UR UR43, R15 ;  /* 0x000000000f2b72ca */ /* 0x000fe200000e0000 */
[----:B------:R-:W-:Y:S01]  /*3dd0*/  IMAD.MOV.U32 R32, RZ, RZ, 0x1 ;  /* 0x00000001ff207424 */ /* 0x000fe200078e00ff */
[----:B------:R-:W-:Y:S02]  /*3de0*/  R2UR UR42, R14 ;  /* 0x000000000e2a72ca */ /* 0x000fe400000e0000 */
[----:B------:R-:W-:Y:S02]  /*3df0*/  ISETP.NE.U32.AND P2, PT, RZ, UR4, PT ;  /* 0x00000004ff007c0c */ /* 0x000fe4000bf45070 */
[----:B------:R-:W-:Y:S02]  /*3e00*/  SHF.L.U32 R32, R32, 0x1f, RZ ;  /* 0x0000001f20207819 */ /* 0x000fe400000006ff */
[----:B------:R-:W-:Y:S05]  /*3e10*/  ISETP.NE.AND.EX P2, PT, RZ, UR5, PT, P2 ;  /* 0x00000005ff007c0c */ /* 0x000fea000bf45320 */
[----:B------:R-:W-:Y:S02]  /*3e20*/  USHF.L.U32 UR43, UR43, 0x7, URZ ;  /* 0x000000072b2b7899 */ /* 0x000fe400080006ff */
[----:B------:R-:W-:Y:S01]  /*3e30*/  USHF.L.U32 UR42, UR42, 0x7, URZ ;  /* 0x000000072a2a7899 */ /* 0x000fe200080006ff */
[----:B------:R-:W-:Y:S11]  /*3e40*/  BRA.U !UP3, `(.L_x_70) ;  /* 0x000000010b347547 */ /* 0x000ff6000b800000 */
[----:B------:R-:W-:Y:S01]  /*3e50*/  UPLOP3.LUT UP0, UPT, UPT, UPT, UP2, 0x80, 0x8 ;  /* 0x000000000008789c */ /* 0x000fe20003f0f020 */
[----:B--2---:R-:W-:Y:S02]  /*3e60*/  HFMA2 R0, -RZ, RZ, 0, 5.9604644775390625e-08 ;  /* 0x00000001ff007431 */ /* 0x004fe400000001ff */
[----:B------:R-:W-:Y:S03]  /*3e70*/  IMAD.MOV.U32 R64, RZ, RZ, 0x1 ;  /* 0x00000001ff407424 */ /* 0x000fe600078e00ff */
[----:B------:R-:W-:Y:S05]  /*3e80*/  PLOP3.LUT P0, PT, PT, PT, UP0, 0x80, 0x8 ;  /* 0x000000000008781c */ /* 0x000fea0003f0f008 */
[----:B------:R-:W2:Y:S01]  /*3e90*/  @UP0 LDCU.64 UR10, c[0x0][0x888] ;  /* 0x00011100ff0a07ac */ /* 0x000ea20008000a00 */
[----:B------:R-:W-:Y:S07]  /*3ea0*/  @UP0 UIMAD UR8, UR36, UR4, URZ ;  /* 0x00000004240802a4 */ /* 0x000fee000f8e02ff */
[----:B------:R-:W-:Y:S01]  /*3eb0*/  @!P0 PRMT R64, R0, 0x7610, R64 ;  /* 0x0000761000408816 */ /* 0x000fe20000000040 */
[----:B--2---:R-:W-:Y:S03]  /*3ec0*/  @UP0 UIMAD.WIDE UR10, UR8, 0x4, UR10 ;  /* 0x00000004080a08a5 */ /* 0x004fe6000f8e020a */
[----:B------:R-:W2:Y:S03]  /*3ed0*/  @!UP0 LDCU UR8, c[0x0][0x880] ;  /* 0x00011000ff0887ac */ /* 0x000ea60008000800 */
[----:B------:R-:W-:Y:S01]  /*3ee0*/  IMAD.U32 R8, RZ, RZ, UR10 ;  /* 0x0000000aff087e24 */ /* 0x000fe2000f8e00ff */
[----:B------:R-:W-:Y:S05]  /*3ef0*/  MOV R9, UR11 ;  /* 0x0000000b00097c02 */ /* 0x000fea0008000f00 */
[----:B-----5:R3:W5:Y:S02]  /*3f00*/  @P0 LDG.E R35, desc[UR46][R8.64] ;  /* 0x0000002e08230981 */ /* 0x020764000c1e1900 */
[----:B--23--:R-:W-:Y:S07]  /*3f10*/  @!P0 IMAD.U32 R35, RZ, RZ, UR8 ;  /* 0x00000008ff238e24 */ /* 0x00cfee000f8e00ff */
.L_x_70:
[----:B-----5:R-:W-:Y:S01]  /*3f20*/  @!P2 FSETP.EQ.AND P0, PT, R35, RZ, PT ;  /* 0x000000ff2300a20b */ /* 0x020fe20003f02000 */
[----:B------:R-:W-:Y:S01]  /*3f30*/  @!UPT UIADD3 URZ, UPT, UPT, URZ, URZ, URZ ;  /* 0x000000fffffff290 */ /* 0x000fe2000fffe0ff */
[----:B------:R-:W-:Y:S11]  /*3f40*/  @!P2 BRA `(.L_x_71) ;  /* 0x000000000014a947 */ /* 0x000ff60003800000 */
[----:B------:R-:W-:Y:S02]  /*3f50*/  LOP3.LUT P2, RZ, R64, 0xff, RZ, 0xc0, !PT ;  /* 0x000000ff40ff7812 */ /* 0x000fe4000784c0ff */
[----:B------:R-:W-:Y:S04]  /*3f60*/  PLOP3.LUT P0, PT, PT, PT, UP0, 0x80, 0x8 ;  /* 0x000000000008781c */ /* 0x000fe80003f0f008 */
[----:B------:R-:W-:Y:S07]  /*3f70*/  PLOP3.LUT P0, PT, P0, PT, PT, 0x8, 0x80 ;  /* 0x000000000080781c */ /* 0x000fee000070e170 */
[----:B------:R-:W-:Y:S11]  /*3f80*/  @P2 FSETP.EQ.AND P0, PT, R35, RZ, PT ;  /* 0x000000ff2300220b */ /* 0x000ff60003f02000 */
[----:B------:R-:W-:Y:S02]  /*3f90*/  @!UPT UIADD3 URZ, UPT, UPT, URZ, URZ, URZ ;  /* 0x000000fffffff290 */ /* 0x000fe4000fffe0ff */
.L_x_71:
[----:B------:R-:W3:Y:S01]  /*3fa0*/  SYNCS.PHASECHK.TRANS64.TRYWAIT P2, [UR7+0x40], R32 ;  /* 0x00004020ff0075a7 */ /* 0x000ee20008041107 */
[----:B------:R-:W-:Y:S04]  /*3fb0*/  ELECT P4, URZ, PT ;  /* 0x0000000000ff782f */ /* 0x000fe80003880000 */
[----:B------:R-:W-:Y:S11]  /*3fc0*/  PLOP3.LUT P4, PT, P0, P4, PT, 0xf2, 0x2f ;  /* 0x00000000002f781c */ /* 0x000ff60000789e72 */
[----:B------:R-:W-:Y:S02]  /*3fd0*/  @!UPT UIADD3 URZ, UPT, UPT, URZ, URZ, URZ ;  /* 0x000000fffffff290 */ /* 0x000fe4000fffe0ff */
[----:B-1----:R-:W-:Y:S05]  /*3fe0*/  @!P4 IADD3 R8, P0, PT, R30, 0x580, RZ ;  /* 0x000005801e08c810 */ /* 0x002fea0007f1e0ff */
[----:B--2---:R-:W-:Y:S01]  /*3ff0*/  @!P4 IMAD.X R2, RZ, RZ, R31, P0 ;  /* 0x000000ffff02c224 */ /* 0x004fe200000e061f */
[----:B---3--:R-:W-:Y:S07]  /*4000*/  @!P2 BRA `(.L_x_72) ;  /* 0x00000060006ca947 */ /* 0x008fee0003800000 */
.L_x_191:
[----:B------:R-:W-:Y:S01]  /*4010*/  @!P4 R2UR UR9, R8 ;  /* 0x000000000809c2ca */ /* 0x000fe200000e0000 */
[----:B------:R-:W-:Y:S01]  /*4020*/  VOTEU.ALL UP1, P4 ;  /* 0x0000000000ff7886 */ /* 0x000fe20002020000 */
[----:B------:R-:W-:Y:S01]  /*4030*/  @!P4 R2UR UR8, R2 ;  /* 0x000000000208c2ca */ /* 0x000fe200000e0000 */
[----:B-1----:R-:W-:Y:S01]  /*4040*/  @!P4 IMAD.MOV.U32 R0, RZ, RZ, 0x2000 ;  /* 0x00002000ff00c424 */ /* 0x002fe200078e00ff */
[----:B------:R-:W-:Y:S01]  /*4050*/  UMOV UR44, UR36 ;  /* 0x00000024002c7c82 */ /* 0x000fe20008000000 */
[----:B------:R-:W-:Y:S02]  /*4060*/  UPRMT UR21, UR37, 0x654, UR41 ;  /* 0x0000065425157896 */ /* 0x000fe40008000029 */
[----:B------:R-:W-:Y:S01]  /*4070*/  @!UP1 UIADD3 UR40, UPT, UPT, UR7, 0x200, URZ ;  /* 0x0000020007289890 */ /* 0x000fe2000fffe0ff */
[----:B------:R-:W-:Y:S05]  /*4080*/  VOTEU.ALL UP1, P4 ;  /* 0x0000000000ff7886 */ /* 0x000fea0002020000 */
[----:B------:R-:W-:Y:S01]  /*4090*/  IMAD.U32 R8, RZ, RZ, UR9 ;  /* 0x00000009ff087e24 */ /* 0x000fe2000f8e00ff */
[----:B------:R-:W-:Y:S01]  /*40a0*/  UMOV UR9, 0x10000000 ;  /* 0x1000000000097882 */ /* 0x000fe20000000000 */
[----:B------:R-:W-:Y:S01]  /*40b0*/  IMAD.U32 R9, RZ, RZ, UR8 ;  /* 0x00000008ff097e24 */ /* 0x000fe2000f8e00ff */
[----:B------:R-:W-:Y:S02]  /*40c0*/  UMOV UR8, 0x0 ;  /* 0x0000000000087882 */ /* 0x000fe40000000000 */
[----:B------:R-:W-:Y:S02]  /*40d0*/  @!P4 R2UR UR10, R8 ;  /* 0x00000000080ac2ca */ /* 0x000fe400000e0000 */
[----:B------:R-:W-:Y:S02]  /*40e0*/  @!P4 R2UR UR11, R9 ;  /* 0x00000000090bc2ca */ /* 0x000fe400000e0000 */
[----:B------:R-:W-:Y:S05]  /*40f0*/  @!P4 IADD3 R8, P0, PT, R30, 0x580, RZ ;  /* 0x000005801e08c810 */ /* 0x000fea0007f1e0ff */
[----:B------:R-:W-:Y:S06]  /*4100*/  @!P4 IMAD.X R2, RZ, RZ, R31, P0 ;  /* 0x000000ffff02c224 */ /* 0x000fec00000e061f */
[----:B------:R1:W-:Y:S01]  /*4110*/  @!UP1 UTMALDG.3D [UR40], [UR10], desc[UR8] ;  /* 0x000008280a0095b4 */ /* 0x0003e20008011000 */
[----:B------:R1:W-:Y:S01]  /*4120*/  @!P4 SYNCS.ARRIVE.TRANS64.RED.A0TR RZ, [UR7+0x20], R0 ;  /* 0x00002000ffffc9a7 */ /* 0x0003e20008300407 */
[----:B------:R-:W-:Y:S01]  /*4130*/  SYNCS.ARRIVE.TRANS64.RED.A1T0 RZ, [UR21], RZ ;  /* 0x000000ffffff79a7 */ /* 0x000fe20008100415 */
[----:B------:R-:W2:Y:S02]  /*4140*/  SYNCS.PHASECHK.TRANS64.TRYWAIT P2, [UR7+0x48], R32 ;  /* 0x00004820ff0075a7 */ /* 0x000ea40008041107 */
[----:B-12---:R-:W-:Y:S05]  /*4150*/  @!P2 BRA `(.L_x_73) ;  /* 0x000000600030a947 */ /* 0x006fea0003800000 */
.L_x_193:
[----:B------:R-:W-:Y:S01]  /*4160*/  @!P4 R2UR UR9, R8 ;  /* 0x000000000809c2ca */ /* 0x000fe200000e0000 */
[----:B------:R-:W-:Y:S01]  /*4170*/  VOTEU.ALL UP1, P4 ;  /* 0x0000000000ff7886 */ /* 0x000fe20002020000 */
[----:B------:R-:W-:Y:S01]  /*4180*/  @!P4 R2UR UR8, R2 ;  /* 0x000000000208c2ca */ /* 0x000fe200000e0000 */
[----:B-1----:R-:W-:Y:S01]  /*4190*/  @!P4 IMAD.MOV.U32 R0, RZ, RZ, 0x2000 ;  /* 0x00002000ff00c424 */ /* 0x002fe200078e00ff */
[----:B------:R-:W-:Y:S01]  /*41a0*/  UMOV UR35, UR43 ;  /* 0x0000002b00237c82 */ /* 0x000fe20008000000 */
[----:B------:R-:W-:Y:S02]  /*41b0*/  UPRMT UR15, UR37, 0x654, UR33 ;  /* 0x00000654250f7896 */ /* 0x000fe40008000021 */
[----:B------:R-:W-:Y:S02]  /*41c0*/  @!UP1 UIADD3 UR34, UPT, UPT, UR42, 0x10, URZ ;  /* 0x000000102a229890 */ /* 0x000fe4000fffe0ff */
[----:B------:R-:W-:Y:S01]  /*41d0*/  @!UP1 UIADD3 UR32, UPT, UPT, UR7, 0x2200, URZ ;  /* 0x0000220007209890 */ /* 0x000fe2000fffe0ff */
[----:B------:R-:W-:Y:S03]  /*41e0*/  VOTEU.ALL UP1, P4 ;  /* 0x0000000000ff7886 */ /* 0x000fe60002020000 */
        /* <DEDUP_REMOVED lines=13> */
.L_x_195:
[----:B------:R-:W-:Y:S01]  /*42c0*/  @!P4 R2UR UR9, R8 ;  /* 0x000000000809c2ca */ /* 0x000fe200000e0000 */
[----:B------:R-:W-:Y:S01]  /*42d0*/  VOTEU.ALL UP1, P4 ;  /* 0x0000000000ff7886 */ /* 0x000fe20002020000 */
[----:B------:R-:W-:Y:S01]  /*42e0*/  @!P4 R2UR UR8, R2 ;  /* 0x000000000208c2ca */ /* 0x000fe200000e0000 */
[----:B-1----:R-:W-:Y:S01]  /*42f0*/  @!P4 IMAD.MOV.U32 R0, RZ, RZ, 0x2000 ;  /* 0x00002000ff00c424 */ /* 0x002fe200078e00ff */
[----:B------:R-:W-:Y:S01]  /*4300*/  UMOV UR27, UR43 ;  /* 0x0000002b001b7c82 */ /* 0x000fe20008000000 */
[----:B------:R-:W-:Y:S01]  /*4310*/  UMOV UR28, UR36 ;  /* 0x00000024001c7c82 */ /* 0x000fe20008000000 */
[----:B------:R-:W-:Y:S02]  /*4320*/  @!UP1 UIADD3 UR26, UPT, UPT, UR42, 0x20, URZ ;  /* 0x000000202a1a9890 */ /* 0x000fe4000fffe0ff */
[----:B------:R-:W-:Y:S01]  /*4330*/  @!UP1 UIADD3 UR24, UPT, UPT, UR7, 0x4200, URZ ;  /* 0x0000420007189890 */ /* 0x000fe2000fffe0ff */
[----:B------:R-:W-:Y:S01]  /*4340*/  VOTEU.ALL UP1, P4 ;  /* 0x0000000000ff7886 */ /* 0x000fe20002020000 */
[----:B------:R-:W-:Y:S03]  /*4350*/  UPRMT UR14, UR37, 0x654, UR25 ;  /* 0x00000654250e7896 */ /* 0x000fe60008000019 */
        /* <DEDUP_REMOVED lines=13> */
.L_x_197:
[----:B------:R-:W-:Y:S01]  /*4430*/  @!P4 R2UR UR9, R8 ;  /* 0x000000000809c2ca */ /* 0x000fe200000e0000 */
[----:B------:R-:W-:Y:S01]  /*4440*/  VOTEU.ALL UP1, P4 ;  /* 0x0000000000ff7886 */ /* 0x000fe20002020000 */
[----:B------:R-:W-:Y:S01]  /*4450*/  @!P4 R2UR UR8, R2 ;  /* 0x000000000208c2ca */ /* 0x000fe200000e0000 */
[----:B-1----:R-:W-:Y:S01]  /*4460*/  @!P4 IMAD.MOV.U32 R0, RZ, RZ, 0x2000 ;  /* 0x00002000ff00c424 */ /* 0x002fe200078e00ff */
[----:B------:R-:W-:Y:S01]  /*4470*/  UMOV UR19, UR43 ;  /* 0x0000002b00137c82 */ /* 0x000fe20008000000 */
[----:B------:R-:W-:Y:S01]  /*4480*/  UMOV UR20, UR36 ;  /* 0x0000002400147c82 */ /* 0x000fe20008000000 */
[----:B------:R-:W-:Y:S01]  /*4490*/  @!UP1 UIADD3 UR18, UPT, UPT, UR42, 0x30, URZ ;  /* 0x000000302a129890 */ /* 0x000fe2000fffe0ff */
[----:B------:R-:W-:Y:S01]  /*44a0*/  SHF.L.U32 R14, RZ, 0x1f, RZ ;  /* 0x0000001fff0e7819 */ /* 0x000fe200000006ff */
        /* <DEDUP_REMOVED lines=16> */
.L_x_199:
[----:B------:R-:W-:Y:S01]  /*45b0*/  @!P4 R2UR UR9, R8 ;  /* 0x000000000809c2ca */ /* 0x000fe200000e0000 */
[----:B------:R-:W-:Y:S01]  /*45c0*/  VOTEU.ALL UP1, P4 ;  /* 0x0000000000ff7886 */ /* 0x000fe20002020000 */
[----:B------:R-:W-:Y:S01]  /*45d0*/  @!P4 R2UR UR8, R2 ;  /* 0x000000000208c2ca */ /* 0x000fe200000e0000 */
[----:B-1----:R-:W-:Y:S01]  /*45e0*/  @!P4 IMAD.MOV.U32 R0, RZ, RZ, 0x2000 ;  /* 0x00002000ff00c424 */ /* 0x002fe200078e00ff */
[----:B------:R-:W-:Y:S01]  /*45f0*/  UMOV UR18, 0x0 ;  /* 0x0000000000127882 */ /* 0x000fe20000000000 */
[----:B------:R-:W-:Y:S01]  /*4600*/  UMOV UR19, 0x10000000 ;  /* 0x1000000000137882 */ /* 0x000fe20000000000 */
[----:B------:R-:W-:Y:S01]  /*4610*/  @!UP1 UIADD3 UR10, UPT, UPT, UR42, 0x40, URZ ;  /* 0x000000402a0a9890 */ /* 0x000fe2000fffe0ff */
[----:B------:R-:W-:Y:S01]  /*4620*/  UMOV UR11, UR43 ;  /* 0x0000002b000b7c82 */ /* 0x000fe20008000000 */
[----:B------:R-:W-:Y:S05]  /*4630*/  UMOV UR12, UR36 ;  /* 0x00000024000c7c82 */ /* 0x000fea0008000000 */
[----:B------:R-:W-:Y:S01]  /*4640*/  IMAD.U32 R8, RZ, RZ, UR9 ;  /* 0x00000009ff087e24 */ /* 0x000fe2000f8e00ff */
[----:B------:R-:W-:Y:S01]  /*4650*/  UMOV UR9, UR41 ;  /* 0x0000002900097c82 */ /* 0x000fe20008000000 */
[----:B------:R-:W-:Y:S01]  /*4660*/  IMAD.U32 R9, RZ, RZ, UR8 ;  /* 0x00000008ff097e24 */ /* 0x000fe2000f8e00ff */
[----:B------:R-:W-:Y:S02]  /*4670*/  @!UP1 UIADD3 UR8, UPT, UPT, UR7, 0x200, URZ ;  /* 0x0000020007089890 */ /* 0x000fe4000fffe0ff */
[----:B------:R-:W-:Y:S01]  /*4680*/  @!P4 R2UR UR22, R8 ;  /* 0x000000000816c2ca */ /* 0x000fe200000e0000 */
[----:B------:R-:W-:Y:S01]  /*4690*/  VOTEU.ALL UP1, P4 ;  /* 0x0000000000ff7886 */ /* 0x000fe20002020000 */
        /* <DEDUP_REMOVED lines=8> */
.L_x_201:
        /* <DEDUP_REMOVED lines=23> */
.L_x_203:
[----:B------:R-:W2:Y:S01]  /*4890*/  LDC.64 R12, c[0x0][0xb18] ;  /* 0x0002c600ff0c7b82 */ /* 0x000ea20000000a00 */
[----:B------:R-:W-:Y:S01]  /*48a0*/  @!P4 R2UR UR8, R2 ;  /* 0x000000000208c2ca */ /* 0x000fe200000e0000 */
[----:B------:R-:W-:Y:S01]  /*48b0*/  VOTEU.ALL UP1, P4 ;  /* 0x0000000000ff7886 */ /* 0x000fe20002020000 */
[----:B------:R-:W-:Y:S01]  /*48c0*/  @!P4 R2UR UR9, R8 ;  /* 0x000000000809c2ca */ /* 0x000fe200000e0000 */
[----:B-1----:R-:W-:Y:S01]  /*48d0*/  @!P4 IMAD.MOV.U32 R0, RZ, RZ, 0x2000 ;  /* 0x00002000ff00c424 */ /* 0x002fe200078e00ff */
[----:B------:R-:W-:Y:S03]  /*48e0*/  UMOV UR18, 0x0 ;  /* 0x0000000000127882 */ /* 0x000fe60000000000 */
[----:B------:R-:W1:Y:S01]  /*48f0*/  @!P1 LDC R2, c[0x0][0xb0c] ;  /* 0x0002c300ff029b82 */ /* 0x000e620000000800 */
[----:B------:R-:W-:Y:S01]  /*4900*/  @!UP1 UIADD3 UR10, UPT, UPT, UR42, 0x60, URZ ;  /* 0x000000602a0a9890 */ /* 0x000fe2000fffe0ff */
[----:B------:R-:W-:Y:S01]  /*4910*/  @P3 SHF.R.U32.HI R27, RZ, 0x10, R21 ;  /* 0x00000010ff1b3819 */ /* 0x000fe20000011615 */
[----:B------:R-:W-:Y:S01]  /*4920*/  UMOV UR19, 0x10000000 ;  /* 0x1000000000137882 */ /* 0x000fe20000000000 */
[----:B------:R-:W-:Y:S01]  /*4930*/  UMOV UR11, UR43 ;  /* 0x0000002b000b7c82 */ /* 0x000fe20008000000 */
[----:B------:R-:W-:Y:S01]  /*4940*/  UMOV UR12, UR36 ;  /* 0x00000024000c7c82 */ /* 0x000fe20008000000 */
[----:B------:R-:W-:Y:S02]  /*4950*/  VIADD R29, R29, 0x1 ;  /* 0x000000011d1d7836 */ /* 0x000fe40000000000 */
[----:B------:R-:W-:Y:S01]  /*4960*/  IMAD.U32 R9, RZ, RZ, UR8 ;  /* 0x00000008ff097e24 */ /* 0x000fe2000f8e00ff */
[----:B------:R-:W-:Y:S01]  /*4970*/  @!UP1 UIADD3 UR8, UPT, UPT, UR7, 0x4200, URZ ;  /* 0x0000420007089890 */ /* 0x000fe2000fffe0ff */
[----:B------:R-:W-:Y:S01]  /*4980*/  IMAD.U32 R8, RZ, RZ, UR9 ;  /* 0x00000009ff087e24 */ /* 0x000fe2000f8e00ff */
[----:B------:R-:W-:Y:S01]  /*4990*/  VOTEU.ALL UP1, P4 ;  /* 0x0000000000ff7886 */ /* 0x000fe20002020000 */
[----:B------:R-:W-:Y:S01]  /*49a0*/  UMOV UR9, UR25 ;  /* 0x0000001900097c82 */ /* 0x000fe20008000000 */
[----:B------:R-:W-:Y:S02]  /*49b0*/  @!P4 R2UR UR21, R9 ;  /* 0x000000000915c2ca */ /* 0x000fe400000e0000 */
[----:B------:R-:W-:Y:S02]  /*49c0*/  @!P4 R2UR UR20, R8 ;  /* 0x000000000814c2ca */ /* 0x000fe400000e0000 */
[----:B------:R-:W3:Y:S11]  /*49d0*/  LDC.64 R8, c[0x0][0xb10] ;  /* 0x0002c400ff087b82 */ /* 0x000ef60000000a00 */
[----:B------:R1:W-:Y:S01]  /*49e0*/  @!UP1 UTMALDG.3D [UR8], [UR20], desc[UR18] ;  /* 0x00001208140095b4 */ /* 0x0003e20008011000 */
[----:B------:R5:W-:Y:S01]  /*49f0*/  @!P4 SYNCS.ARRIVE.TRANS64.RED.A0TR RZ, [UR7+0x30], R0 ;  /* 0x00003000ffffc9a7 */ /* 0x000be20008300407 */
[C---:B---3--:R-:W-:Y:S01]  /*4a00*/  @!P1 IMAD.HI.U32 R8, R11.reuse, R8, RZ ;  /* 0x000000080b089227 */ /* 0x048fe200078e00ff */
[----:B--2---:R-:W-:Y:S02]  /*4a10*/  @!P1 ISETP.NE.AND P0, PT, R12, 0x1, PT ;  /* 0x000000010c00980c */ /* 0x004fe40003f05270 */
[----:B-1----:R-:W-:Y:S01]  /*4a20*/  @!P1 ISETP.NE.AND P2, PT, R2, 0x1, PT ;  /* 0x000000010200980c */ /* 0x002fe20003f45270 */
[----:B------:R-:W-:Y:S01]  /*4a30*/  SYNCS.ARRIVE.TRANS64.RED.A1T0 RZ, [UR14], RZ ;  /* 0x000000ffffff79a7 */ /* 0x000fe2000810040e */
[C---:B------:R-:W-:Y:S01]  /*4a40*/  @!P1 IMAD.HI.U32 R13, R10.reuse, R13, RZ ;  /* 0x0000000d0a0d9227 */ /* 0x040fe200078e00ff */
[----:B------:R-:W-:Y:S04]  /*4a50*/  @!P1 SHF.R.U32.HI R8, RZ, R9, R8 ;  /* 0x00000009ff089219 */ /* 0x000fe80000011608 */
[----:B------:R-:W-:Y:S01]  /*4a60*/  @!P1 SEL R8, R11, R8, !P2 ;  /* 0x000000080b089207 */ /* 0x000fe20005000000 */
[----:B------:R-:W1:Y:S01]  /*4a70*/  SYNCS.PHASECHK.TRANS64.TRYWAIT P5, [UR7+0x58], R14 ;  /* 0x0000580eff0075a7 */ /* 0x000e6200080a1107 */
[----:B-----5:R-:W2:Y:S02]  /*4a80*/  @!P1 LDC R0, c[0x0][0xb20] ;  /* 0x0002c800ff009b82 */ /* 0x020ea40000000800 */
[----:B--2---:R-:W-:Y:S04]  /*4a90*/  @!P1 SHF.R.U32.HI R0, RZ, R0, R13 ;  /* 0x00000000ff009219 */ /* 0x004fe8000001160d */
[----:B------:R-:W-:Y:S05]  /*4aa0*/  @!P1 SEL R9, R10, R0, !P0 ;  /* 0x000000000a099207 */ /* 0x000fea0004000000 */
[----:B------:R-:W-:Y:S02]  /*4ab0*/  @!P1 IMAD.IADD R0, R9, 0x1, -R8 ;  /* 0x0000000109009824 */ /* 0x000fe400078e0a08 */
[----:B------:R-:W-:Y:S02]  /*4ac0*/  @!P1 IMAD.IADD R8, R8, 0x1, -R9 ;  /* 0x0000000108089824 */ /* 0x000fe400078e0a09 */
[----:B------:R-:W-:Y:S02]  /*4ad0*/  @!P1 IMAD R11, R0, R2, R11 ;  /* 0x00000002000b9224 */ /* 0x000fe400078e020b */
[----:B------:R-:W-:Y:S01]  /*4ae0*/  @!P1 IMAD R10, R8, R12, R10 ;  /* 0x0000000c080a9224 */ /* 0x000fe200078e020a */
[----:B-1----:R-:W-:Y:S06]  /*4af0*/  @!P5 BRA `(.L_x_79) ;  /* 0x000000580058d947 */ /* 0x002fec0003800000 */
.L_x_205:
[----:B------:R-:W-:Y:S01]  /*4b00*/  @!P4 IADD3 R2, P0, PT, R30, 0x580, RZ ;  /* 0x000005801e02c810 */ /* 0x000fe20007f1e0ff */
[----:B------:R-:W-:Y:S01]  /*4b10*/  VOTEU.ALL UP1, P4 ;  /* 0x0000000000ff7886 */ /* 0x000fe20002020000 */
[----:B------:R-:W-:Y:S01]  /*4b20*/  UMOV UR18, 0x0 ;  /* 0x0000000000127882 */ /* 0x000fe20000000000 */
[----:B------:R-:W-:Y:S01]  /*4b30*/  UMOV UR19, 0x10000000 ;  /* 0x1000000000137882 */ /* 0x000fe20000000000 */
[----:B------:R-:W-:Y:S01]  /*4b40*/  @!P4 R2UR UR9, R2 ;  /* 0x000000000209c2ca */ /* 0x000fe200000e0000 */
[----:B-1----:R-:W-:Y:S01]  /*4b50*/  @!P4 IMAD.X R0, RZ, RZ, R31, P0 ;  /* 0x000000ffff00c224 */ /* 0x002fe200000e061f */
[----:B------:R-:W-:Y:S01]  /*4b60*/  @!UP1 UIADD3 UR10, UPT, UPT, UR42, 0x70, URZ ;  /* 0x000000702a0a9890 */ /* 0x000fe2000fffe0ff */
[----:B------:R-:W-:Y:S01]  /*4b70*/  ISETP.NE.AND P0, PT, R29, 0x2, PT ;  /* 0x000000021d00780c */ /* 0x000fe20003f05270 */
[----:B------:R-:W-:Y:S01]  /*4b80*/  UMOV UR11, UR43 ;  /* 0x0000002b000b7c82 */ /* 0x000fe20008000000 */
[----:B------:R-:W-:Y:S01]  /*4b90*/  UMOV UR12, UR36 ;  /* 0x00000024000c7c82 */ /* 0x000fe20008000000 */
[----:B------:R-:W-:Y:S01]  /*4ba0*/  @!P4 R2UR UR8, R0 ;  /* 0x000000000008c2ca */ /* 0x000fe200000e0000 */
[----:B------:R-:W-:Y:S01]  /*4bb0*/  IMAD.IADD R14, R10, 0x1, R62 ;  /* 0x000000010a0e7824 */ /* 0x000fe200078e023e */
[----:B------:R-:W-:Y:S01]  /*4bc0*/  @P3 R2UR UR36, R27 ;  /* 0x000000001b2432ca */ /* 0x000fe200000e0000 */
[----:B------:R-:W-:Y:S01]  /*4bd0*/  IMAD.IADD R15, R11, 0x1, R63 ;  /* 0x000000010b0f7824 */ /* 0x000fe200078e023f */
[----:B------:R-:W-:Y:S02]  /*4be0*/  SEL R0, RZ, 0x1, P0 ;  /* 0x00000001ff007807 */ /* 0x000fe40000000000 */
[----:B------:R-:W-:Y:S01]  /*4bf0*/  SEL R29, R29, RZ, P0 ;  /* 0x000000ff1d1d7207 */ /* 0x000fe20000000000 */
[----:B------:R-:W-:Y:S01]  /*4c00*/  IMAD.U32 R8, RZ, RZ, UR9 ;  /* 0x00000009ff087e24 */ /* 0x000fe2000f8e00ff */
[----:B------:R-:W-:Y:S01]  /*4c10*/  UMOV UR9, UR17 ;  /* 0x0000001100097c82 */ /* 0x000fe20008000000 */
[----:B------:R-:W-:Y:S03]  /*4c20*/  LOP3.LUT R28, R28, R0, RZ, 0x3c, !PT ;  /* 0x000000001c1c7212 */ /* 0x000fe600078e3cff */
[----:B------:R-:W-:Y:S01]  /*4c30*/  @!P4 R2UR UR14, R8 ;  /* 0x00000000080ec2ca */ /* 0x000fe200000e0000 */
[----:B------:R-:W-:Y:S01]  /*4c40*/  IMAD.U32 R9, RZ, RZ, UR8 ;  /* 0x00000008ff097e24 */ /* 0x000fe2000f8e00ff */
[----:B------:R-:W-:Y:S01]  /*4c50*/  @!UP1 UIADD3 UR8, UPT, UPT, UR7, 0x6200, URZ ;  /* 0x0000620007089890 */ /* 0x000fe2000fffe0ff */
[----:B------:R-:W-:Y:S03]  /*4c60*/  VOTEU.ALL UP1, P4 ;  /* 0x0000000000ff7886 */ /* 0x000fe60002020000 */
[----:B------:R-:W-:Y:S11]  /*4c70*/  @!P4 R2UR UR15, R9 ;  /* 0x00000000090fc2ca */ /* 0x000ff600000e0000 */
[----:B------:R-:W-:Y:S02]  /*4c80*/  @!UPT UIADD3 URZ, UPT, UPT, URZ, URZ, URZ ;  /* 0x000000fffffff290 */ /* 0x000fe4000fffe0ff */
[----:B------:R2:W-:Y:S01]  /*4c90*/  @!UP1 UTMALDG.3D [UR8], [UR14], desc[UR18] ;  /* 0x000012080e0095b4 */ /* 0x0005e20008011000 */
[----:B------:R2:W-:Y:S01]  /*4ca0*/  @!P4 SYNCS.ARRIVE.TRANS64.RED.A0TR RZ, [UR7+0x38], R25 ;  /* 0x00003819ffffc9a7 */ /* 0x0005e20008300407 */
[----:B------:R-:W-:Y:S01]  /*4cb0*/  UPLOP3.LUT UP1, UPT, UPT, UPT, UPT, 0x80, 0x8 ;  /* 0x000000000008789c */ /* 0x000fe20003f2f070 */
[----:B------:R-:W-:Y:S01]  /*4cc0*/  SYNCS.ARRIVE.TRANS64.RED.A1T0 RZ, [UR13], RZ ;  /* 0x000000ffffff79a7 */ /* 0x000fe2000810040d */
[----:B------:R-:W-:Y:S09]  /*4cd0*/  @P3 BRA `(.L_x_80) ;  /* 0xffffffec002c3947 */ /* 0x000ff2000383ffff */
[----:B------:R-:W1:Y:S02]  /*4ce0*/  SYNCS.PHASECHK.TRANS64.TRYWAIT P0, [UR7+0x40], R32 ;  /* 0x00004020ff0075a7 */ /* 0x000e640008001107 */
[----:B-1----:R-:W-:Y:S05]  /*4cf0*/  @!P0 BRA `(.L_x_81) ;  /* 0x0000005400f08947 */ /* 0x002fea0003800000 */
.L_x_207:
[----:B------:R-:W3:Y:S02]  /*4d00*/  SYNCS.PHASECHK.TRANS64.TRYWAIT P0, [UR7+0x48], R32 ;  /* 0x00004820ff0075a7 */ /* 0x000ee40008001107 */
[----:B---3--:R-:W-:Y:S05]  /*4d10*/  @!P0 BRA `(.L_x_82) ;  /* 0x0000005800008947 */ /* 0x008fea0003800000 */
.L_x_209:
[----:B------:R-:W3:Y:S01]  /*4d20*/  SYNCS.PHASECHK.TRANS64.TRYWAIT P0, [UR7+0x50], R32 ;  /* 0x00005020ff0075a7 */ /* 0x000ee20008001107 */
[----:B-1----:R-:W-:Y:S01]  /*4d30*/  HFMA2 R0, -RZ, RZ, 0, 5.9604644775390625e-08 ;  /* 0x00000001ff007431 */ /* 0x002fe200000001ff */
[----:B---3--:R-:W-:Y:S06]  /*4d40*/  @!P0 BRA `(.L_x_83) ;  /* 0x00000058000c8947 */ /* 0x008fec0003800000 */
.L_x_211:
[----:B-1----:R-:W-:Y:S02]  /*4d50*/  MOV R2, UR7 ;  /* 0x0000000700027c02 */ /* 0x002fe40008000f00 */
[----:B------:R-:W-:-:S07]  /*4d60*/  SHF.L.U32 R0, R0, 0x1f, RZ ;  /* 0x0000001f00007819 */ /* 0x000fce00000006ff */
.L_x_84:
[----:B-1----:R1:W3:Y:S02]  /*4d70*/  SYNCS.PHASECHK.TRANS64.TRYWAIT P0, [R2+URZ+0x58], R0 ;  /* 0x00005800020075a7 */ /* 0x0022e400080011ff */
[----:B---3--:R-:W-:Y:S05]  /*4d80*/  @!P0 NANOSLEEP.SYNCS 0x989680 ;  /* 0x009896800000895d */ /* 0x008fea0003900000 */
[----:B------:R-:W3:Y:S02]  /*4d90*/  @!P0 SYNCS.PHASECHK.TRANS64 P0, [R2+URZ+0x58], R0 ;  /* 0x00005800020085a7 */ /* 0x000ee400080010ff */
[----:B--23--:R-:W-:Y:S05]  /*4da0*/  @P0 EXIT ;  /* 0x000000000000094d */ /* 0x00cfea0003800000 */
[----:B------:R-:W-:Y:S05]  /*4db0*/  BRA `(.L_x_84) ;  /* 0xfffffffc00ec7947 */ /* 0x000fea000383ffff */
.L_x_65:
[----:B------:R-:W-:-:S06]  /*4dc0*/  UISETP.GE.AND UP1, UPT, UR8, 0x4, UPT ;  /* 0x000000040800788c */ /* 0x000fcc000bf26270 */
[----:B------:R-:W-:-:S13]  /*4dd0*/  PLOP3.LUT P0, PT, PT, PT, UP1, 0x80, 0x8 ;  /* 0x000000000008781c */ /* 0x000fda0003f0f018 */
[----:B------:R-:W-:Y:S05]  /*4de0*/  @!P0 EXIT ;  /* 0x000000000000894d */ /* 0x000fea0003800000 */
[----:B------:R-:W-:Y:S01]  /*4df0*/  BAR.SYNC.DEFER_BLOCKING 0x6, 0xa0 ;  /* 0x0182800000007b1d */ /* 0x000fe20000010000 */
[C---:B------:R-:W-:Y:S01]  /*4e00*/  IMAD.SHL.U32 R2, R76.reuse, 0x10, RZ ;  /* 0x000000104c027824 */ /* 0x040fe200078e00ff */
[C---:B------:R-:W-:Y:S01]  /*4e10*/  SHF.L.U32 R32, R76.reuse, 0x10, RZ ;  /* 0x000000104c207819 */ /* 0x040fe200000006ff */
[C---:B------:R-:W-:Y:S01]  /*4e20*/  IMAD.SHL.U32 R75, R76.reuse, 0x2, RZ ;  /* 0x000000024c4b7824 */ /* 0x040fe200078e00ff */
[----:B------:R-:W-:Y:S01]  /*4e30*/  LOP3.LUT R77, R76, 0x60, RZ, 0xc0, !PT ;  /* 0x000000604c4d7812 */ /* 0x000fe200078ec0ff */
[----:B------:R-:W-:Y:S01]  /*4e40*/  HFMA2 R71, -RZ, RZ, 0, 0 ;  /* 0x00000000ff477431 */ /* 0x000fe200000001ff */
[----:B------:R-:W-:Y:S02]  /*4e50*/  UMOV UR48, 0x400 ;  /* 0x0000040000307882 */ /* 0x000fe40000000000 */
[----:B------:R-:W1:Y:S01]  /*4e60*/  LDC R67, c[0x0][0x370] ;  /* 0x0000dc00ff437b82 */ /* 0x000e620000000800 */
[----:B------:R-:W-:Y:S01]  /*4e70*/  ULEA UR48, UR37, UR48, 0x18 ;  /* 0x0000003025307291 */ /* 0x000fe2000f8ec0ff */
[----:B------:R-:W-:Y:S01]  /*4e80*/  LOP3.LUT R3, R2, 0x60, RZ, 0xc0, !PT ;  /* 0x0000006002037812 */ /* 0x000fe200078ec0ff */
[----:B------:R-:W-:Y:S01]  /*4e90*/  IMAD.MOV.U32 R31, RZ, RZ, RZ ;  /* 0x000000ffff1f7224 */ /* 0x000fe200078e00ff */
[----:B------:R-:W-:Y:S01]  /*4ea0*/  LOP3.LUT R74, R76, 0x2, RZ, 0xc0, !PT ;  /* 0x000000024c4a7812 */ /* 0x000fe200078ec0ff */
[----:B------:R-:W-:Y:S01]  /*4eb0*/  UIADD3 UR4, UPT, UPT, UR48, 0x200, URZ ;  /* 0x0000020030047890 */ /* 0x000fe2000fffe0ff */
[----:B------:R-:W-:Y:S01]  /*4ec0*/  LOP3.LUT R75, R3, 0xc, R75, 0xf8, !PT ;  /* 0x0000000c034b7812 */ /* 0x000fe200078ef84b */
[----:B------:R-:W-:Y:S01]  /*4ed0*/  IMAD.MOV.U32 R80, RZ, RZ, RZ ;  /* 0x000000ffff507224 */ /* 0x000fe200078e00ff */
[----:B------:R-:W2:Y:S01]  /*4ee0*/  LDC R28, c[0x0][0xb0c] ;  /* 0x0002c300ff1c7b82 */ /* 0x000ea20000000800 */
[----:B------:R-:W-:Y:S01]  /*4ef0*/  LOP3.LUT R32, R32, 0x600000, RZ, 0xc0, !PT ;  /* 0x0060000020207812 */ /* 0x000fe200078ec0ff */
[----:B------:R-:W4:Y:S01]  /*4f00*/  LDCU.64 UR52, c[0x0][0x348] ;  /* 0x00006900ff3477ac */ /* 0x000f220008000a00 */
[----:B------:R-:W-:Y:S01]  /*4f10*/  IMAD.U32 R69, RZ, RZ, UR4 ;  /* 0x00000004ff457e24 */ /* 0x000fe2000f8e00ff */
[----:B------:R-:W-:-:S02]  /*4f20*/  LOP3.LUT R75, R75, 0x790, R2, 0xf8, !PT ;  /* 0x000007904b4b7812 */ /* 0x000fc400078ef802 */
[----:B------:R-:W-:Y:S01]  /*4f30*/  LOP3.LUT R76, R76, 0x4, RZ, 0xc0, !PT ;  /* 0x000000044c4c7812 */ /* 0x000fe200078ec0ff */
[----:B------:R-:W1:Y:S01]  /*4f40*/  LDCU.64 UR38, c[0x0][0x888] ;  /* 0x00011100ff2677ac */ /* 0x000e620008000a00 */
[----:B------:R-:W1:Y:S01]  /*4f50*/  LDC R65, c[0x0][0xb20] ;  /* 0x0002c800ff417b82 */ /* 0x000e620000000800 */
[----:B------:R-:W3:Y:S01]  /*4f60*/  LDS R0, [UR48+0x120] ;  /* 0x00012030ff007984 */ /* 0x000ee20008000800 */
[----:B------:R-:W-:Y:S01]  /*4f70*/  LEA R75, R75, R69, 0x2 ;  /* 0x000000454b4b7211 */ /* 0x000fe200078e10ff */
[----:B------:R-:W1:Y:S01]  /*4f80*/  LDCU.64 UR44, c[0x0][0x890] ;  /* 0x00011200ff2c77ac */ /* 0x000e620008000a00 */
[----:B------:R-:W-:-:S03]  /*4f90*/  MOV R72, RZ ;  /* 0x000000ff00487202 */ /* 0x000fc60000000f00 */
[--C-:B------:R-:W-:Y:S01]  /*4fa0*/  IMAD R74, R74, -0x10, R75.reuse ;  /* 0xfffffff04a4a7824 */ /* 0x100fe200078e024b */
[----:B------:R-:W1:Y:S01]  /*4fb0*/  LDC R27, c[0x0][0xb30] ;  /* 0x0002cc00ff1b7b82 */ /* 0x000e620000000800 */
[----:B------:R-:W-:Y:S01]  /*4fc0*/  IMAD R73, R76, -0x10, R75 ;  /* 0xfffffff04c497824 */ /* 0x000fe200078e024b */
[----:B------:R-:W-:Y:S01]  /*4fd0*/  UMOV UR49, URZ ;  /* 0x000000ff00317c82 */ /* 0x000fe20008000000 */
[----:B------:R-:W-:-:S05]  /*4fe0*/  UMOV UR51, URZ ;  /* 0x000000ff00337c82 */ /* 0x000fca0008000000 */
[----:B------:R-:W1:Y:S08]  /*4ff0*/  LDC.64 R60, c[0x0][0xb10] ;  /* 0x0002c400ff3c7b82 */ /* 0x000e700000000a00 */
[----:B------:R-:W1:Y:S08]  /*5000*/  LDC.64 R24, c[0x0][0xb18] ;  /* 0x0002c600ff187b82 */ /* 0x000e700000000a00 */
[----:B------:R-:W1:Y:S08]  /*5010*/  LDC.64 R22, c[0x0][0xb28] ;  /* 0x0002ca00ff167b82 */ /* 0x000e700000000a00 */
[----:B------:R-:W1:Y:S01]  /*5020*/  LDC.64 R58, c[0x0][0x8b0] ;  /* 0x00022c00ff3a7b82 */ /* 0x000e620000000a00 */
[----:B---3--:R-:W-:-:S07]  /*5030*/  IMAD.IADD R32, R0, 0x1, R32 ;  /* 0x0000000100207824 */ /* 0x008fce00078e0220 */
[----:B------:R-:W3:Y:S08]  /*5040*/  LDC.64 R56, c[0x0][0x8a8] ;  /* 0x00022a00ff387b82 */ /* 0x000ef00000000a00 */
[----:B--2-4-:R-:W1:Y:S02]  /*5050*/  LDC R66, c[0x0][0x374] ;  /* 0x0000dd00ff427b82 */ /* 0x014e640000000800 */
.L_x_160:
[C---:B------:R-:W-:Y:S02]  /*5060*/  LEA R0, R80.reuse, UR48, 0x3 ;  /* 0x0000003050007c11 */ /* 0x040fe4000f8e18ff */
[----:B------:R-:W-:Y:S02]  /*5070*/  SHF.L.U32 R2, R71, 0x1f, RZ ;  /* 0x0000001f47027819 */ /* 0x000fe400000006ff */
[----:B------:R-:W-:Y:S02]  /*5080*/  LEA R16, R80, UR48, 0x4 ;  /* 0x0000003050107c11 */ /* 0x000fe4000f8e20ff */
[----:B------:R-:W2:Y:S02]  /*5090*/  SYNCS.PHASECHK.TRANS64.TRYWAIT P0, [R0+URZ+0x70], R2 ;  /* 0x00007002000075a7 */ /* 0x000ea400080011ff */
[----:B--23--:R-:W-:Y:S05]  /*50a0*/  @!P0 BRA `(.L_x_85) ;  /* 0x00000054004c8947 */ /* 0x00cfea0003800000 */
.L_x_212:
[----:B------:R-:W4:Y:S01]  /*50b0*/  LDC.64 R10, c[0x0][0xb10] ;  /* 0x0002c400ff0a7b82 */ /* 0x000f220000000a00 */
[----:B------:R-:W3:Y:S01]  /*50c0*/  LDS.128 R16, [R16+0x100] ;  /* 0x0001000010107984 */ /* 0x000ee20000000c00 */
[----:B-1----:R-:W-:Y:S01]  /*50d0*/  ISETP.NE.AND P1, PT, R27, 0x1, PT ;  /* 0x000000011b00780c */ /* 0x002fe20003f25270 */
[----:B--2---:R-:W-:Y:S01]  /*50e0*/  VIADD R0, R0, 0x80 ;  /* 0x0000008000007836 */ /* 0x004fe20000000000 */
[----:B------:R-:W-:Y:S04]  /*50f0*/  ISETP.GE.AND P0, PT, R26, 0x1, PT ;  /* 0x000000011a00780c */ /* 0x000fe80003f06270 */
[----:B------:R-:W1:Y:S01]  /*5100*/  LDC.64 R8, c[0x0][0xb18] ;  /* 0x0002c600ff087b82 */ /* 0x000e620000000a00 */
[----:B------:R-:W-:Y:S01]  /*5110*/  PRMT R0, RZ, 0x654, R0 ;  /* 0x00000654ff007816 */ /* 0x000fe20000000000 */
[----:B------:R-:W-:Y:S01]  /*5120*/  @!PT LDS RZ, [RZ] ;  /* 0x00000000fffff984 */ /* 0x000fe20000000800 */
[----:B------:R-:W-:Y:S01]  /*5130*/  @!PT LDS RZ, [RZ] ;  /* 0x00000000fffff984 */ /* 0x000fe20000000800 */
[----:B------:R-:W-:Y:S01]  /*5140*/  @!PT LDS RZ, [RZ] ;  /* 0x00000000fffff984 */ /* 0x000fe20000000800 */
[----:B------:R-:W-:Y:S01]  /*5150*/  @!PT LDS RZ, [RZ] ;  /* 0x00000000fffff984 */ /* 0x000fe20000000800 */
[----:B------:R2:W-:Y:S06]  /*5160*/  MEMBAR.ALL.CTA ;  /* 0x0000000000007992 */ /* 0x0005ec0000008000 */
[----:B--2---:R-:W2:Y:S01]  /*5170*/  FENCE.VIEW.ASYNC.S ;  /* 0x00000000000073c6 */ /* 0x004ea20000000000 */
[----:B------:R-:W1:Y:S08]  /*5180*/  @!P1 LDC R12, c[0x0][0xb20] ;  /* 0x0002c800ff0c9b82 */ /* 0x000e700000000800 */
[----:B------:R-:W1:Y:S01]  /*5190*/  @!P1 LDC R7, c[0x0][0xb0c] ;  /* 0x0002c300ff079b82 */ /* 0x000e620000000800 */
[----:B--2---:R2:W-:Y:S01]  /*51a0*/  SYNCS.ARRIVE.TRANS64.RED.A1T0 RZ, [R0+URZ], RZ ;  /* 0x000000ff00ff79a7 */ /* 0x0045e200081004ff */
[----:B---3--:R-:W-:Y:S04]  /*51b0*/  LOP3.LUT P4, RZ, R18, 0x1, RZ, 0xc0, !PT ;  /* 0x0000000112ff7812 */ /* 0x008fe8000788c0ff */
[----:B------:R-:W-:Y:S09]  /*51c0*/  P2R R78, PR, RZ, 0x10 ;  /* 0x00000010ff4e7803 */ /* 0x000ff20000000000 */
[----:B------:R-:W-:Y:S02]  /*51d0*/  @P4 MOV R30, R16 ;  /* 0x00000010001e4202 */ /* 0x000fe40000000f00 */
[----:B------:R-:W-:Y:S01]  /*51e0*/  @P4 LOP3.LUT R29, R17, 0xffff, RZ, 0xc0, !PT ;  /* 0x0000ffff111d4812 */ /* 0x000fe200078ec0ff */
[----:B--2-4-:R-:W-:Y:S06]  /*51f0*/  @!P0 BRA `(.L_x_86) ;  /* 0x0000000000a48947 */ /* 0x014fec0003800000 */
[----:B------:R-:W-:Y:S01]  /*5200*/  IMAD.HI.U32 R0, R66, R25, RZ ;  /* 0x0000001942007227 */ /* 0x000fe200078e00ff */
[----:B------:R-:W-:Y:S02]  /*5210*/  ISETP.NE.AND P0, PT, R24, 0x1, PT ;  /* 0x000000011800780c */ /* 0x000fe40003f05270 */
[----:B------:R-:W-:Y:S01]  /*5220*/  ISETP.NE.AND P2, PT, R26, 0x1, PT ;  /* 0x000000011a00780c */ /* 0x000fe20003f45270 */
[----:B------:R-:W-:Y:S01]  /*5230*/  IMAD.HI.U32 R4, R67, R60, RZ ;  /* 0x0000003c43047227 */ /* 0x000fe200078e00ff */
[----:B------:R-:W-:Y:S02]  /*5240*/  SHF.R.U32.HI R0, RZ, R65, R0 ;  /* 0x00000041ff007219 */ /* 0x000fe40000011600 */
[----:B------:R-:W-:Y:S01]  /*5250*/  ISETP.NE.AND P3, PT, R28, 0x1, PT ;  /* 0x000000011c00780c */ /* 0x000fe20003f65270 */
[----:B------:R-:W-:Y:S01]  /*5260*/  IMAD.HI.U32 R6, R29, R25, RZ ;  /* 0x000000191d067227 */ /* 0x000fe200078e00ff */
[-C--:B------:R-:W-:Y:S02]  /*5270*/  SHF.R.U32.HI R4, RZ, R61.reuse, R4 ;  /* 0x0000003dff047219 */ /* 0x080fe40000011604 */
[----:B------:R-:W-:Y:S01]  /*5280*/  SEL R0, R66, R0, !P0 ;  /* 0x0000000042007207 */ /* 0x000fe20004000000 */
[----:B------:R-:W-:Y:S01]  /*5290*/  IMAD.HI.U32 R5, R30, R60, RZ ;  /* 0x0000003c1e057227 */ /* 0x000fe200078e00ff */
[----:B------:R-:W-:Y:S03]  /*52a0*/  SEL R4, R67, R4, !P3 ;  /* 0x0000000443047207 */ /* 0x000fe60005800000 */
[-C--:B------:R-:W-:Y:S01]  /*52b0*/  IMAD.HI.U32 R3, R0, R22.reuse, RZ ;  /* 0x0000001600037227 */ /* 0x080fe200078e00ff */
[----:B------:R-:W-:Y:S03]  /*52c0*/  SHF.R.U32.HI R5, RZ, R61, R5 ;  /* 0x0000003dff057219 */ /* 0x000fe60000011605 */
[----:B------:R-:W-:Y:S01]  /*52d0*/  IMAD.HI.U32 R2, R4, R22, RZ ;  /* 0x0000001604027227 */ /* 0x000fe200078e00ff */
[----:B------:R-:W-:Y:S02]  /*52e0*/  @P2 SHF.R.U32.HI R0, RZ, R23, R3 ;  /* 0x00000017ff002219 */ /* 0x000fe40000011603 */
[----:B------:R-:W-:Y:S02]  /*52f0*/  SHF.R.U32.HI R3, RZ, R65, R6 ;  /* 0x00000041ff037219 */ /* 0x000fe40000011606 */
[----:B------:R-:W-:Y:S01]  /*5300*/  @P2 SHF.R.U32.HI R4, RZ, R23, R2 ;  /* 0x00000017ff042219 */ /* 0x000fe20000011602 */
[----:B------:R-:W-:Y:S01]  /*5310*/  IMAD R0, R26, R0, RZ ;  /* 0x000000001a007224 */ /* 0x000fe200078e02ff */
[----:B------:R-:W-:Y:S02]  /*5320*/  SEL R3, R29, R3, !P0 ;  /* 0x000000031d037207 */ /* 0x000fe40004000000 */
[----:B------:R-:W-:Y:S01]  /*5330*/  SEL R2, R30, R5, !P3 ;  /* 0x000000051e027207 */ /* 0x000fe20005800000 */
[----:B------:R-:W-:Y:S01]  /*5340*/  IMAD R5, R26, R4, RZ ;  /* 0x000000041a057224 */ /* 0x000fe200078e02ff */
[C---:B------:R-:W-:Y:S01]  /*5350*/  ISETP.GE.AND P0, PT, R3.reuse, R0, PT ;  /* 0x000000000300720c */ /* 0x040fe20003f06270 */
[C---:B------:R-:W-:Y:S03]  /*5360*/  IMAD.HI.U32 R0, R3.reuse, R22, RZ ;  /* 0x0000001603007227 */ /* 0x040fe600078e00ff */
[C---:B------:R-:W-:Y:S02]  /*5370*/  ISETP.GE.OR P0, PT, R2.reuse, R5, P0 ;  /* 0x000000050200720c */ /* 0x040fe40000706670 */
[----:B------:R-:W-:Y:S04]  /*5380*/  SHF.R.U32.HI R0, RZ, R23, R0 ;  /* 0x00000017ff007219 */ /* 0x000fe80000011600 */
[C---:B------:R-:W-:Y:S05]  /*5390*/  SEL R6, R3.reuse, R0, !P2 ;  /* 0x0000000003067207 */ /* 0x040fea0005000000 */
        /* <DEDUP_REMOVED lines=14> */
[----:B------:R-:W-:Y:S07]  /*5480*/  IMAD R29, R3, R24, R29 ;  /* 0x00000018031d7224 */ /* 0x000fee00078e021d */
.L_x_86:
[----:B-1----:R-:W-:Y:S01]  /*5490*/  @!P1 ISETP.NE.AND P0, PT, R8, 0x1, PT ;  /* 0x000000010800980c */ /* 0x002fe20003f05270 */
[----:B------:R-:W-:Y:S01]  /*54a0*/  @!P1 IMAD.HI.U32 R2, R29, R9, RZ ;  /* 0x000000091d029227 */ /* 0x000fe200078e00ff */
[----:B------:R-:W-:Y:S01]  /*54b0*/  R2UR UR42, R15 ;  /* 0x000000000f2a72ca */ /* 0x000fe200000e0000 */
[----:B------:R-:W-:Y:S01]  /*54c0*/  BSSY.RECONVERGENT B6, `(.L_x_87) ;  /* 0x0000031000067945 */ /* 0x000fe20003800200 */
[----:B------:R-:W-:Y:S01]  /*54d0*/  R2UR UR41, R14 ;  /* 0x000000000e2972ca */ /* 0x000fe200000e0000 */
[----:B------:R-:W-:Y:S01]  /*54e0*/  @!P1 IMAD.HI.U32 R0, R30, R10, RZ ;  /* 0x0000000a1e009227 */ /* 0x000fe200078e00ff */
[----:B------:R-:W-:Y:S02]  /*54f0*/  @!P1 SHF.R.U32.HI R2, RZ, R12, R2 ;  /* 0x0000000cff029219 */ /* 0x000fe40000011602 */
[----:B------:R-:W-:Y:S01]  /*5500*/  @!P1 ISETP.NE.AND P2, PT, R7, 0x1, PT ;  /* 0x000000010700980c */ /* 0x000fe20003f45270 */
[----:B------:R-:W-:Y:S01]  /*5510*/  VIADD R80, R80, 0x1 ;  /* 0x0000000150507836 */ /* 0x000fe20000000000 */
[----:B------:R-:W-:Y:S02]  /*5520*/  @!P1 SEL R2, R29, R2, !P0 ;  /* 0x000000021d029207 */ /* 0x000fe40004000000 */
[----:B------:R-:W-:Y:S02]  /*5530*/  @!P1 SHF.R.U32.HI R0, RZ, R11, R0 ;  /* 0x0000000bff009219 */ /* 0x000fe40000011600 */
[----:B------:R-:W-:Y:S01]  /*5540*/  LOP3.LUT P0, RZ, R69, 0x1b0, RZ, 0xc0, !PT ;  /* 0x000001b045ff7812 */ /* 0x000fe2000780c0ff */
[----:B------:R-:W-:Y:S01]  /*5550*/  USHF.L.U32 UR42, UR42, 0x7, URZ ;  /* 0x000000072a2a7899 */ /* 0x000fe200080006ff */
[----:B------:R-:W-:Y:S01]  /*5560*/  @!P1 SEL R3, R30, R0, !P2 ;  /* 0x000000001e039207 */ /* 0x000fe20005000000 */
[----:B------:R-:W-:Y:S01]  /*5570*/  USHF.L.U32 UR41, UR41, 0x7, URZ ;  /* 0x0000000729297899 */ /* 0x000fe200080006ff */
[----:B------:R-:W-:Y:S03]  /*5580*/  @P4 SHF.R.U32.HI R70, RZ, 0x10, R17 ;  /* 0x00000010ff464819 */ /* 0x000fe60000011611 */
[----:B------:R-:W-:Y:S02]  /*5590*/  @!P1 IMAD.IADD R0, R2, 0x1, -R3 ;  /* 0x0000000102009824 */ /* 0x000fe400078e0a03 */
[----:B------:R-:W-:Y:S02]  /*55a0*/  @!P1 IMAD.IADD R2, R3, 0x1, -R2 ;  /* 0x0000000103029824 */ /* 0x000fe400078e0a02 */
[----:B------:R-:W-:Y:S02]  /*55b0*/  @!P1 IMAD R30, R0, R7, R30 ;  /* 0x00000007001e9224 */ /* 0x000fe400078e021e */
[----:B------:R-:W-:Y:S01]  /*55c0*/  @!P1 IMAD R29, R2, R8, R29 ;  /* 0x00000008021d9224 */ /* 0x000fe200078e021d */
[----:B------:R-:W-:Y:S06]  /*55d0*/  @!P0 BRA `(.L_x_88) ;  /* 0x00000000007c8947 */ /* 0x000fec0003800000 */
[----:B------:R-:W1:Y:S01]  /*55e0*/  LDCU.64 UR8, c[0x4][0x80] ;  /* 0x01001000ff0877ac */ /* 0x000e620008000a00 */
[----:B------:R-:W-:Y:S01]  /*55f0*/  MOV R2, 0x0 ;  /* 0x0000000000027802 */ /* 0x000fe20000000f00 */
[----:B------:R-:W-:Y:S02]  /*5600*/  HFMA2 R12, -RZ, RZ, 0, 5.9604644775390625e-08 ;  /* 0x00000001ff0c7431 */ /* 0x000fe400000001ff */
[----:B------:R-:W-:Y:S01]  /*5610*/  IMAD.MOV.U32 R8, RZ, RZ, 0x70 ;  /* 0x00000070ff087424 */ /* 0x000fe200078e00ff */
[----:B------:R2:W3:Y:S01]  /*5620*/  LDC.64 R14, c[0x4][R2] ;  /* 0x01000000020e7b82 */ /* 0x0004e20000000a00 */
[----:B------:R-:W4:Y:S01]  /*5630*/  LDCU.64 UR6, c[0x4][0x88] ;  /* 0x01001100ff0677ac */ /* 0x000f220008000a00 */
[----:B------:R-:W-:Y:S01]  /*5640*/  IMAD.MOV.U32 R13, RZ, RZ, RZ ;  /* 0x000000ffff0d7224 */ /* 0x000fe200078e00ff */
[----:B------:R-:W2:Y:S01]  /*5650*/  LDCU.64 UR4, c[0x4][0x8] ;  /* 0x01000100ff0477ac */ /* 0x000ea20008000a00 */
[----:B-1----:R-:W-:Y:S01]  /*5660*/  MOV R5, UR9 ;  /* 0x0000000900057c02 */ /* 0x002fe20008000f00 */
[----:B------:R-:W-:Y:S01]  /*5670*/  IMAD.U32 R4, RZ, RZ, UR8 ;  /* 0x00000008ff047e24 */ /* 0x000fe2000f8e00ff */
[----:B----4-:R-:W-:Y:S01]  /*5680*/  MOV R7, UR7 ;  /* 0x0000000700077c02 */ /* 0x010fe20008000f00 */
[----:B------:R-:W-:Y:S01]  /*5690*/  IMAD.U32 R6, RZ, RZ, UR6 ;  /* 0x00000006ff067e24 */ /* 0x000fe2000f8e00ff */
[----:B--2---:R-:W-:Y:S01]  /*56a0*/  MOV R11, UR5 ;  /* 0x00000005000b7c02 */ /* 0x004fe20008000f00 */
[----:B------:R-:W-:Y:S02]  /*56b0*/  IMAD.U32 R10, RZ, RZ, UR4 ;  /* 0x00000004ff0a7e24 */ /* 0x000fe4000f8e00ff */
[----:B------:R-:W-:Y:S07]  /*56c0*/  LEPC R20, `(.L_x_89) ;  /* 0x000000001014794e */ /* 0x000fee0000000000 */
[----:B---3-5:R-:W-:Y:S05]  /*56d0*/  CALL.ABS.NOINC R14 ;  /* 0x000000000e007343 */ /* 0x028fea0003c00000 */
.L_x_89:
[----:B------:R-:W1:Y:S01]  /*56e0*/  LDCU.64 UR8, c[0x4][0x80] ;  /* 0x01001000ff0877ac */ /* 0x000e620008000a00 */
[----:B------:R-:W2:Y:S01]  /*56f0*/  LDC.64 R2, c[0x4][R2] ;  /* 0x0100000002027b82 */ /* 0x000ea20000000a00 */
[----:B------:R-:W-:Y:S02]  /*5700*/  HFMA2 R12, -RZ, RZ, 0, 5.9604644775390625e-08 ;  /* 0x00000001ff0c7431 */ /* 0x000fe400000001ff */
[----:B------:R-:W-:Y:S02]  /*5710*/  IMAD.MOV.U32 R8, RZ, RZ, 0x70 ;  /* 0x00000070ff087424 */ /* 0x000fe400078e00ff */
[----:B------:R-:W-:Y:S01]  /*5720*/  IMAD.MOV.U32 R13, RZ, RZ, RZ ;  /* 0x000000ffff0d7224 */ /* 0x000fe200078e00ff */
[----:B------:R-:W3:Y:S01]  /*5730*/  LDCU.64 UR6, c[0x4][0x88] ;  /* 0x01001100ff0677ac */ /* 0x000ee20008000a00 */
[----:B------:R-:W4:Y:S01]  /*5740*/  LDCU.64 UR4, c[0x4][0x8] ;  /* 0x01000100ff0477ac */ /* 0x000f220008000a00 */
[----:B-1----:R-:W-:Y:S02]  /*5750*/  MOV R4, UR8 ;  /* 0x0000000800047c02 */ /* 0x002fe40008000f00 */
[----:B------:R-:W-:Y:S02]  /*5760*/  MOV R5, UR9 ;  /* 0x0000000900057c02 */ /* 0x000fe40008000f00 */
[----:B---3--:R-:W-:Y:S01]  /*5770*/  MOV R7, UR7 ;  /* 0x0000000700077c02 */ /* 0x008fe20008000f00 */
[----:B------:R-:W-:Y:S01]  /*5780*/  IMAD.U32 R6, RZ, RZ, UR6 ;  /* 0x00000006ff067e24 */ /* 0x000fe2000f8e00ff */
[----:B----4-:R-:W-:Y:S01]  /*5790*/  MOV R11, UR5 ;  /* 0x00000005000b7c02 */ /* 0x010fe20008000f00 */
[----:B------:R-:W-:Y:S02]  /*57a0*/  IMAD.U32 R10, RZ, RZ, UR4 ;  /* 0x00000004ff0a7e24 */ /* 0x000fe4000f8e00ff */
[----:B------:R-:W-:Y:S07]  /*57b0*/  LEPC R20, `(.L_x_88) ;  /* 0x000000001014794e */ /* 0x000fee0000000000 */
[----:B--2---:R-:W-:Y:S05]  /*57c0*/  CALL.ABS.NOINC R2 ;  /* 0x0000000002007343 */ /* 0x004fea0003c00000 */
.L_x_88:
[----:B------:R-:W-:Y:S05]  /*57d0*/  BSYNC.RECONVERGENT B6 ;  /* 0x0000000000067941 */ /* 0x000fea0003800200 */
.L_x_87:
[----:B------:R-:W-:Y:S01]  /*57e0*/  ISETP.NE.U32.AND P4, PT, R58, RZ, PT ;  /* 0x000000ff3a00720c */ /* 0x000fe20003f85070 */
[----:B------:R-:W-:Y:S01]  /*57f0*/  UISETP.NE.AND UP2, UPT, UR50, URZ, UPT ;  /* 0x000000ff3200728c */ /* 0x000fe2000bf45270 */
[----:B------:R-:W-:Y:S01]  /*5800*/  ISETP.NE.U32.AND P2, PT, RZ, UR38, PT ;  /* 0x00000026ff007c0c */ /* 0x000fe2000bf45070 */
[----:B------:R-:W-:Y:S01]  /*5810*/  UISETP.NE.U32.AND UP1, UPT, UR44, URZ, UPT ;  /* 0x000000ff2c00728c */ /* 0x000fe2000bf25070 */
[----:B------:R-:W-:Y:S01]  /*5820*/  ISETP.NE.AND.EX P4, PT, R59, RZ, PT, P4 ;  /* 0x000000ff3b00720c */ /* 0x000fe20003f85340 */
[----:B------:R-:W-:Y:S01]  /*5830*/  UPLOP3.LUT UP0, UPT, UPT, UPT, UPT, 0x40, 0x4 ;  /* 0x000000000004789c */ /* 0x000fe20003f0e870 */
[----:B------:R-:W-:Y:S01]  /*5840*/  ISETP.NE.AND.EX P2, PT, RZ, UR39, PT, P2 ;  /* 0x00000027ff007c0c */ /* 0x000fe2000bf45320 */
[----:B------:R-:W-:Y:S01]  /*5850*/  UISETP.NE.AND.EX UP1, UPT, UR45, URZ, UPT, UP1 ;  /* 0x000000ff2d00728c */ /* 0x000fe2000bf25310 */
[----:B------:R-:W-:Y:S04]  /*5860*/  PLOP3.LUT P1, PT, PT, PT, UP2, 0x80, 0x8 ;  /* 0x000000000008781c */ /* 0x000fe80003f2f028 */
[----:B------:R-:W-:Y:S06]  /*5870*/  @UP2 UPLOP3.LUT UP0, UPT, UPT, UPT, UP1, 0x80, 0x8 ;  /* 0x000000000008289c */ /* 0x000fec0003f0f010 */
[----:B------:R-:W-:Y:S01]  /*5880*/  PLOP3.LUT P0, PT, PT, PT, UP0, 0x80, 0x8 ;  /* 0x000000000008781c */ /* 0x000fe20003f0f008 */
[----:B------:R-:W-:Y:S01]  /*5890*/  @!UPT UIADD3 URZ, UPT, UPT, URZ, URZ, URZ ;  /* 0x000000fffffff290 */ /* 0x000fe2000fffe0ff */
[----:B------:R-:W-:Y:S11]  /*58a0*/  BRA.U !UP1, `(.L_x_90) ;  /* 0x0000000109387547 */ /* 0x000ff6000b800000 */
[----:B------:R-:W-:Y:S01]  /*58b0*/  UISETP.NE.U32.AND UP0, UPT, UR38, URZ, UPT ;  /* 0x000000ff2600728c */ /* 0x000fe2000bf05070 */
[----:B------:R-:W-:Y:S02]  /*58c0*/  HFMA2 R0, -RZ, RZ, 0, 5.9604644775390625e-08 ;  /* 0x00000001ff007431 */ /* 0x000fe400000001ff */
[----:B------:R-:W-:Y:S01]  /*58d0*/  IMAD.MOV.U32 R64, RZ, RZ, 0x1 ;  /* 0x00000001ff407424 */ /* 0x000fe200078e00ff */
[----:B------:R-:W-:Y:S06]  /*58e0*/  UISETP.NE.AND.EX UP0, UPT, UR39, URZ, UPT, UP0 ;  /* 0x000000ff2700728c */ /* 0x000fec000bf05300 */
[----:B------:R-:W-:Y:S05]  /*58f0*/  PLOP3.LUT P3, PT, PT, PT, UP0, 0x80, 0x8 ;  /* 0x000000000008781c */ /* 0x000fea0003f6f008 */
[----:B------:R-:W1:Y:S01]  /*5900*/  @UP0 LDCU.64 UR6, c[0x0][0x888] ;  /* 0x00011100ff0607ac */ /* 0x000e620008000a00 */
[----:B------:R-:W-:Y:S07]  /*5910*/  @UP0 UIMAD UR4, UR36, UR44, URZ ;  /* 0x0000002c240402a4 */ /* 0x000fee000f8e02ff */
[----:B------:R-:W-:Y:S01]  /*5920*/  @!P3 PRMT R64, R0, 0x7610, R64 ;  /* 0x000076100040b816 */ /* 0x000fe20000000040 */
[----:B-1----:R-:W-:Y:S03]  /*5930*/  @UP0 UIMAD.WIDE UR6, UR4, 0x4, UR6 ;  /* 0x00000004040608a5 */ /* 0x002fe6000f8e0206 */
[----:B------:R-:W1:Y:S03]  /*5940*/  @!UP0 LDCU UR4, c[0x0][0x880] ;  /* 0x00011000ff0487ac */ /* 0x000e660008000800 */
[----:B------:R-:W-:Y:S01]  /*5950*/  IMAD.U32 R2, RZ, RZ, UR6 ;  /* 0x00000006ff027e24 */ /* 0x000fe2000f8e00ff */
[----:B------:R-:W-:Y:S05]  /*5960*/  MOV R3, UR7 ;  /* 0x0000000700037c02 */ /* 0x000fea0008000f00 */
[----:B-----5:R2:W5:Y:S02]  /*5970*/  @P3 LDG.E R35, desc[UR46][R2.64] ;  /* 0x0000002e02233981 */ /* 0x020564000c1e1900 */
[----:B-12---:R-:W-:Y:S02]  /*5980*/  @!P3 IMAD.U32 R35, RZ, RZ, UR4 ;  /* 0x00000004ff23be24 */ /* 0x006fe4000f8e00ff */
.L_x_90:
[----:B------:R-:W-:Y:S05]  /*5990*/  @!P4 BRA `(.L_x_91) ;  /* 0x000000000020c947 */ /* 0x000fea0003800000 */
[----:B------:R-:W-:Y:S04]  /*59a0*/  ISETP.NE.U32.AND P3, PT, R56, RZ, PT ;  /* 0x000000ff3800720c */ /* 0x000fe80003f65070 */
[----:B------:R-:W-:Y:S11]  /*59b0*/  ISETP.NE.AND.EX P3, PT, R57, RZ, PT, P3 ;  /* 0x000000ff3900720c */ /* 0x000ff60003f65330 */
[----:B------:R-:W-:Y:S02]  /*59c0*/  @!UPT UIADD3 URZ, UPT, UPT, URZ, URZ, URZ ;  /* 0x000000fffffff290 */ /* 0x000fe4000fffe0ff */
[----:B------:R-:W1:Y:S01]  /*59d0*/  @P3 LDC.64 R2, c[0x0][0x8a8] ;  /* 0x00022a00ff023b82 */ /* 0x000e620000000a00 */
[----:B------:R-:W-:Y:S04]  /*59e0*/  @P3 IMAD R0, R58, UR36, RZ ;  /* 0x000000243a003c24 */ /* 0x000fe8000f8e02ff */
[----:B-1----:R-:W-:Y:S05]  /*59f0*/  @P3 IMAD.WIDE R2, R0, 0x4, R2 ;  /* 0x0000000400023825 */ /* 0x002fea00078e0202 */
[----:B-----5:R1:W5:Y:S02]  /*5a00*/  @P3 LDG.E R33, desc[UR46][R2.64] ;  /* 0x0000002e02213981 */ /* 0x020364000c1e1900 */
[----:B-1----:R-:W2:Y:S02]  /*5a10*/  @!P3 LDC R33, c[0x0][0x8a0] ;  /* 0x00022800ff21bb82 */ /* 0x002ea40000000800 */
.L_x_91:
[----:B-----5:R-:W-:Y:S01]  /*5a20*/  FSETP.NEU.AND P3, PT, R35, RZ, PT ;  /* 0x000000ff2300720b */ /* 0x020fe20003f6d000 */
[----:B------:R-:W-:Y:S01]  /*5a30*/  BSSY B1, `(.L_x_92) ;  /* 0x0000038000017945 */ /* 0x000fe20003800000 */
[----:B------:R-:W-:Y:S01]  /*5a40*/  SEL R3, RZ, 0xffffffff, P2 ;  /* 0xffffffffff037807 */ /* 0x000fe20001000000 */
[----:B------:R-:W-:Y:S01]  /*5a50*/  IMAD.MOV.U32 R85, RZ, RZ, 0x1 ;  /* 0x00000001ff557424 */ /* 0x000fe200078e00ff */
[----:B------:R-:W-:Y:S01]  /*5a60*/  @P1 LOP3.LUT P2, RZ, R64, 0xff, RZ, 0xc0, !PT ;  /* 0x000000ff40ff1812 */ /* 0x000fe2000784c0ff */
[C---:B------:R-:W-:Y:S01]  /*5a70*/  IMAD R34, R31.reuse, 0x80, R32 ;  /* 0x000000801f227824 */ /* 0x040fe200078e0220 */
[----:B------:R-:W-:Y:S01]  /*5a80*/  @P1 SEL R0, RZ, 0xffffffff, P3 ;  /* 0xffffffffff001807 */ /* 0x000fe20001800000 */
[----:B------:R-:W-:Y:S01]  /*5a90*/  IMAD R81, R76, -0x10, R74 ;  /* 0xfffffff04c517824 */ /* 0x000fe200078e024a */
[----:B------:R-:W-:Y:S01]  /*5aa0*/  LEA R83, R31, UR48, 0x3 ;  /* 0x000000301f537c11 */ /* 0x000fe2000f8e18ff */
[----:B------:R-:W-:Y:S01]  /*5ab0*/  IMAD.MOV.U32 R84, RZ, RZ, RZ ;  /* 0x000000ffff547224 */ /* 0x000fe200078e00ff */
[C---:B------:R-:W-:Y:S02]  /*5ac0*/  @P0 SEL R0, R3.reuse, R0, !P2 ;  /* 0x0000000003000207 */ /* 0x040fe40005000000 */
[----:B------:R-:W-:Y:S02]  /*5ad0*/  CS2R R54, SRZ ;  /* 0x0000000000367805 */ /* 0x000fe4000001ff00 */
[----:B------:R-:W-:Y:S02]  /*5ae0*/  PLOP3.LUT P2, PT, PT, PT, UP1, 0x80, 0x8 ;  /* 0x000000000008781c */ /* 0x000fe40003f4f018 */
[----:B------:R-:W-:Y:S02]  /*5af0*/  CS2R R52, SRZ ;  /* 0x0000000000347805 */ /* 0x000fe4000001ff00 */
[----:B------:R-:W-:Y:S02]  /*5b00*/  @P1 LOP3.LUT R0, R0, 0x1, RZ, 0xc0, !PT ;  /* 0x0000000100001812 */ /* 0x000fe400078ec0ff */
[----:B------:R-:W-:Y:S02]  /*5b10*/  CS2R R50, SRZ ;  /* 0x0000000000327805 */ /* 0x000fe4000001ff00 */
[----:B------:R-:W-:Y:S02]  /*5b20*/  LOP3.LUT P4, R79, R64, 0xff, RZ, 0xc0, !PT ;  /* 0x000000ff404f7812 */ /* 0x000fe4000788c0ff */
[----:B------:R-:W-:Y:S02]  /*5b30*/  CS2R R48, SRZ ;  /* 0x0000000000307805 */ /* 0x000fe4000001ff00 */
[----:B------:R-:W-:Y:S02]  /*5b40*/  ISETP.NE.U32.OR P5, PT, R0, 0x1, !P1 ;  /* 0x000000010000780c */ /* 0x000fe40004fa5470 */
[----:B------:R-:W-:Y:S02]  /*5b50*/  CS2R R46, SRZ ;  /* 0x00000000002e7805 */ /* 0x000fe4000001ff00 */
[----:B------:R-:W-:Y:S02]  /*5b60*/  SEL R2, RZ, 0xffffffff, P3 ;  /* 0xffffffffff027807 */ /* 0x000fe40001800000 */
[----:B------:R-:W-:Y:S02]  /*5b70*/  CS2R R44, SRZ ;  /* 0x00000000002c7805 */ /* 0x000fe4000001ff00 */
[----:B------:R-:W-:Y:S02]  /*5b80*/  P2R R82, PR, RZ, 0x20 ;  /* 0x00000020ff527803 */ /* 0x000fe40000000000 */
[----:B------:R-:W-:Y:S02]  /*5b90*/  CS2R R42, SRZ ;  /* 0x00000000002a7805 */ /* 0x000fe4000001ff00 */
[----:B------:R-:W-:Y:S02]  /*5ba0*/  CS2R R40, SRZ ;  /* 0x0000000000287805 */ /* 0x000fe4000001ff00 */
[----:B------:R-:W-:Y:S04]  /*5bb0*/  @P2 SEL R2, R3, R2, !P4 ;  /* 0x0000000203022207 */ /* 0x000fe80006000000 */
[----:B------:R-:W-:Y:S02]  /*5bc0*/  LOP3.LUT R2, R2, 0x1, RZ, 0xc0, !PT ;  /* 0x0000000102027812 */ /* 0x000fe400078ec0ff */
[----:B------:R-:W-:Y:S02]  /*5bd0*/  @P5 SHF.L.U32 R0, RZ, 0x1f, RZ ;  /* 0x0000001fff005819 */ /* 0x000fe400000006ff */
[----:B------:R-:W-:Y:S02]  /*5be0*/  ISETP.NE.U32.AND P2, PT, R2, 0x1, PT ;  /* 0x000000010200780c */ /* 0x000fe40003f45070 */
[----:B------:R1:W3:Y:S02]  /*5bf0*/  @P5 SYNCS.PHASECHK.TRANS64.TRYWAIT P1, [UR48+0x20], R0 ;  /* 0x00002000ff0055a7 */ /* 0x0002e40008021130 */
[----:B------:R-:W-:Y:S02]  /*5c00*/  P2R R86, PR, RZ, 0x4 ;  /* 0x00000004ff567803 */ /* 0x000fe40000000000 */
[----:B-1----:R-:W-:Y:S04]  /*5c10*/  SHF.L.U32 R0, R72, 0x1f, RZ ;  /* 0x0000001f48007819 */ /* 0x002fe800000006ff */
[----:B------:R1:W4:Y:S01]  /*5c20*/  SYNCS.PHASECHK.TRANS64.TRYWAIT P0, [R83+URZ+0x90], R0 ;  /* 0x00009000530075a7 */ /* 0x00032200080011ff */
[----:B---3--:R-:W-:Y:S01]  /*5c30*/  @P5 SEL R85, RZ, 0x1, !P1 ;  /* 0x00000001ff555807 */ /* 0x008fe20004800000 */
[----:B-1----:R-:W-:Y:S06]  /*5c40*/  @!P5 BRA `(.L_x_93) ;  /* 0x000000000058d947 */ /* 0x002fec0003800000 */
[----:B------:R-:W-:Y:S01]  /*5c50*/  IMAD.MOV.U32 R54, RZ, RZ, RZ ;  /* 0x000000ffff367224 */ /* 0x000fe200078e00ff */
[----:B------:R-:W-:Y:S01]  /*5c60*/  ISETP.NE.AND P1, PT, R85, RZ, PT ;  /* 0x000000ff5500720c */ /* 0x000fe20003f25270 */
[----:B------:R-:W-:Y:S01]  /*5c70*/  BSSY B0, `(.L_x_94) ;  /* 0x000000c000007945 */ /* 0x000fe20003800000 */
[----:B------:R-:W-:Y:S02]  /*5c80*/  CS2R R42, SRZ ;  /* 0x00000000002a7805 */ /* 0x000fe4000001ff00 */
[----:B------:R-:W-:Y:S02]  /*5c90*/  CS2R R40, SRZ ;  /* 0x0000000000287805 */ /* 0x000fe4000001ff00 */
[----:B------:R-:W-:Y:S02]  /*5ca0*/  CS2R R46, SRZ ;  /* 0x00000000002e7805 */ /* 0x000fe4000001ff00 */
[----:B------:R-:W-:Y:S02]  /*5cb0*/  CS2R R44, SRZ ;  /* 0x00000000002c7805 */ /* 0x000fe4000001ff00 */
[----:B------:R-:W-:Y:S02]  /*5cc0*/  CS2R R50, SRZ ;  /* 0x0000000000327805 */ /* 0x000fe4000001ff00 */
[----:B------:R-:W-:Y:S02]  /*5cd0*/  CS2R R48, SRZ ;  /* 0x0000000000307805 */ /* 0x000fe4000001ff00 */
[----:B------:R-:W-:Y:S01]  /*5ce0*/  CS2R R52, SRZ ;  /* 0x0000000000347805 */ /* 0x000fe2000001ff00 */
[----:B------:R-:W-:Y:S06]  /*5cf0*/  @P1 BRA `(.L_x_95) ;  /* 0x00000000000c1947 */ /* 0x000fec0003800000 */
[----:B------:R-:W-:Y:S04]  /*5d00*/  SHF.L.U32 R3, RZ, 0x1f, RZ ;  /* 0x0000001fff037819 */ /* 0x000fe800000006ff */
[----:B------:R-:W1:Y:S02]  /*5d10*/  SYNCS.PHASECHK.TRANS64.TRYWAIT P1, [UR48+0x20], R3 ;  /* 0x00002003ff0075a7 */ /* 0x000e640008021130 */
[----:B-1----:R-:W-:Y:S05]  /*5d20*/  @!P1 BRA `(.L_x_96) ;  /* 0x0000004800409947 */ /* 0x002fea0003800000 */
.L_x_95:
[----:B------:R-:W-:Y:S05]  /*5d30*/  BSYNC B0 ;  /* 0x0000000000007941 */ /* 0x000fea0003800000 */
.L_x_94:
[----:B------:R-:W-:Y:S01]  /*5d40*/  ISETP.NE.AND P1, PT, R86, RZ, PT ;  /* 0x000000ff5600720c */ /* 0x000fe20003f25270 */
[----:B------:R-:W-:Y:S11]  /*5d50*/  HFMA2 R84, -RZ, RZ, 0, 5.9604644775390625e-08 ;  /* 0x00000001ff547431 */ /* 0x000ff600000001ff */
[----:B------:R-:W-:Y:S01]  /*5d60*/  @!UPT UIADD3 URZ, UPT, UPT, URZ, URZ, URZ ;  /* 0x000000fffffff290 */ /* 0x000fe2000fffe0ff */
[----:B------:R3:W1:Y:S04]  /*5d70*/  @P1 LDS.128 R40, [R75] ;  /* 0x000000004b281984 */ /* 0x0006680000000c00 */
[----:B------:R3:W1:Y:S04]  /*5d80*/  @P1 LDS.128 R44, [R74+0x10] ;  /* 0x000010004a2c1984 */ /* 0x0006680000000c00 */
[----:B------:R3:W1:Y:S04]  /*5d90*/  @P1 LDS.128 R48, [R73+0x20] ;  /* 0x0000200049301984 */ /* 0x0006680000000c00 */
[----:B------:R3:W1:Y:S02]  /*5da0*/  @P1 LDS.128 R52, [R81+0x30] ;  /* 0x0000300051341984 */ /* 0x0006640000000c00 */
.L_x_93:
[----:B------:R-:W-:Y:S05]  /*5db0*/  BSYNC B1 ;  /* 0x0000000000017941 */ /* 0x000fea0003800000 */
.L_x_92:
[----:B-1----:R-:W-:Y:S04]  /*5dc0*/  SHF.R.U32.HI R2, RZ, 0x15, R34 ;  /* 0x00000015ff027819 */ /* 0x002fe80000011622 */
[----:B------:R-:W-:Y:S01]  /*5dd0*/  LOP3.LUT P1, RZ, R2, 0x3, R68, 0x48, !PT ;  /* 0x0000000302ff7812 */ /* 0x000fe20007824844 */
[----:B------:R-:W-:Y:S01]  /*5de0*/  @!UPT UIADD3 URZ, UPT, UPT, URZ, URZ, URZ ;  /* 0x000000fffffff290 */ /* 0x000fe2000fffe0ff */
[----:B----4-:R-:W-:Y:S11]  /*5df0*/  @P0 BRA `(.L_x_97) ;  /* 0x0000000000080947 */ /* 0x010ff60003800000 */
[----:B------:R-:W1:Y:S02]  /*5e00*/  SYNCS.PHASECHK.TRANS64.TRYWAIT P0, [R83+URZ+0x90], R0 ;  /* 0x00009000530075a7 */ /* 0x000e6400080011ff */
[----:B-1----:R-:W-:Y:S05]  /*5e10*/  @!P0 BRA `(.L_x_98) ;  /* 0x00000048001c8947 */ /* 0x002fea0003800000 */
.L_x_97:
[----:B------:R-:W-:Y:S05]  /*5e20*/  @!P1 BRA `(.L_x_99) ;  /* 0x0000000000409947 */ /* 0x000fea0003800000 */
[----:B------:R-:W4:Y:S01]  /*5e30*/  LDCU.64 UR8, c[0x4][0x70] ;  /* 0x01000e00ff0877ac */ /* 0x000f220008000a00 */
[----:B------:R-:W-:Y:S01]  /*5e40*/  MOV R3, 0x0 ;  /* 0x0000000000037802 */ /* 0x000fe20000000f00 */
[----:B------:R-:W-:Y:S02]  /*5e50*/  HFMA2 R12, -RZ, RZ, 0, 5.9604644775390625e-08 ;  /* 0x00000001ff0c7431 */ /* 0x000fe400000001ff */
[----:B------:R-:W-:Y:S02]  /*5e60*/  IMAD.MOV.U32 R8, RZ, RZ, 0x192 ;  /* 0x00000192ff087424 */ /* 0x000fe400078e00ff */
[----:B------:R-:W-:Y:S01]  /*5e70*/  IMAD.MOV.U32 R13, RZ, RZ, RZ ;  /* 0x000000ffff0d7224 */ /* 0x000fe200078e00ff */
[----:B------:R-:W5:Y:S01]  /*5e80*/  LDCU.64 UR6, c[0x4][0x78] ;  /* 0x01000f00ff0677ac */ /* 0x000f620008000a00 */
[----:B------:R-:W1:Y:S01]  /*5e90*/  LDC.64 R2, c[0x4][R3] ;  /* 0x0100000003027b82 */ /* 0x000e620000000a00 */
[----:B------:R-:W2:Y:S01]  /*5ea0*/  LDCU.64 UR4, c[0x4][0x10] ;  /* 0x01000200ff0477ac */ /* 0x000ea20008000a00 */
[----:B----4-:R-:W-:Y:S01]  /*5eb0*/  MOV R5, UR9 ;  /* 0x0000000900057c02 */ /* 0x010fe20008000f00 */
[----:B------:R-:W-:Y:S01]  /*5ec0*/  IMAD.U32 R4, RZ, RZ, UR8 ;  /* 0x00000008ff047e24 */ /* 0x000fe2000f8e00ff */
[----:B-----5:R-:W-:Y:S01]  /*5ed0*/  MOV R7, UR7 ;  /* 0x0000000700077c02 */ /* 0x020fe20008000f00 */
[----:B------:R-:W-:Y:S01]  /*5ee0*/  IMAD.U32 R6, RZ, RZ, UR6 ;  /* 0x00000006ff067e24 */ /* 0x000fe2000f8e00ff */
[----:B--2---:R-:W-:Y:S01]  /*5ef0*/  MOV R11, UR5 ;  /* 0x00000005000b7c02 */ /* 0x004fe20008000f00 */
[----:B------:R-:W-:Y:S02]  /*5f00*/  IMAD.U32 R10, RZ, RZ, UR4 ;  /* 0x00000004ff0a7e24 */ /* 0x000fe4000f8e00ff */
[----:B------:R-:W-:Y:S07]  /*5f10*/  LEPC R20, `(.L_x_99) ;  /* 0x000000001014794e */ /* 0x000fee0000000000 */
[----:B-1-3--:R-:W-:Y:S05]  /*5f20*/  CALL.ABS.NOINC R2 ;  /* 0x0000000002007343 */ /* 0x00afea0003c00000 */
.L_x_99:
[----:B------:R-:W-:Y:S05]  /*5f30*/  WARPSYNC.ALL ;  /* 0x0000000000007948 */ /* 0x000fea0003800000 */
[----:B------:R-:W-:Y:S01]  /*5f40*/  R2UR UR4, R34 ;  /* 0x00000000220472ca */ /* 0x000fe200000e0000 */
[----:B------:R-:W-:Y:S01]  /*5f50*/  BSSY.RECONVERGENT B0, `(.L_x_100) ;  /* 0x0000039000007945 */ /* 0x000fe20003800200 */
[----:B------:R-:W-:Y:S11]  /*5f60*/  ISETP.NE.AND P0, PT, R77, RZ, PT ;  /* 0x000000ff4d00720c */ /* 0x000ff60003f05270 */
[----:B------:R-:W1:Y:S02]  /*5f70*/  LDTM.x16 R4, tmem[UR4] ;  /* 0x00000004000479ee */ /* 0x000e640008240000 */
[C---:B-12---:R-:W-:Y:S01]  /*5f80*/  FMUL R0, R33.reuse, R4 ;  /* 0x0000000421007220 */ /* 0x046fe20000400000 */
[C---:B------:R-:W-:Y:S01]  /*5f90*/  FMUL R2, R33.reuse, R5 ;  /* 0x0000000521027220 */ /* 0x040fe20000400000 */
[C---:B------:R-:W-:Y:S01]  /*5fa0*/  FMUL R3, R33.reuse, R6 ;  /* 0x0000000621037220 */ /* 0x040fe20000400000 */
[----:B------:R-:W-:Y:S01]  /*5fb0*/  FMUL R7, R33, R7 ;  /* 0x0000000721077220 */ /* 0x000fe20000400000 */
[----:B------:R-:W-:Y:S01]  /*5fc0*/  FFMA R36, R35, R40, R0 ;  /* 0x0000002823247223 */ /* 0x000fe20000000000 */
        /* <DEDUP_REMOVED lines=10> */
[----:B------:R1:W-:Y:S01]  /*6070*/  STS.128 [R75], R36 ;  /* 0x000000244b007388 */ /* 0x0003e20000000c00 */
        /* <DEDUP_REMOVED lines=8> */
[----:B------:R1:W-:Y:S01]  /*6100*/  STS.128 [R74+0x10], R4 ;  /* 0x000010044a007388 */ /* 0x0003e20000000c00 */
[----:B------:R-:W-:Y:S01]  /*6110*/  FMUL R13, R33, R17 ;  /* 0x00000011210d7220 */ /* 0x000fe20000400000 */
[----:B------:R-:W-:Y:S01]  /*6120*/  FFMA R10, R35, R50, R10 ;  /* 0x00000032230a7223 */ /* 0x000fe2000000000a */
[----:B------:R-:W-:Y:S01]  /*6130*/  FMUL R14, R33, R18 ;  /* 0x00000012210e7220 */ /* 0x000fe20000400000 */
[----:B------:R-:W-:Y:S01]  /*6140*/  FFMA R11, R35, R51, R15 ;  /* 0x00000033230b7223 */ /* 0x000fe2000000000f */
[----:B------:R-:W-:Y:S01]  /*6150*/  FMUL R19, R33, R19 ;  /* 0x0000001321137220 */ /* 0x000fe20000400000 */
[C---:B------:R-:W-:Y:S01]  /*6160*/  FFMA R12, R35.reuse, R52, R12 ;  /* 0x00000034230c7223 */ /* 0x040fe2000000000c */
[C---:B------:R-:W-:Y:S01]  /*6170*/  FFMA R13, R35.reuse, R53, R13 ;  /* 0x00000035230d7223 */ /* 0x040fe2000000000d */
[C---:B------:R-:W-:Y:S01]  /*6180*/  FFMA R14, R35.reuse, R54, R14 ;  /* 0x00000036230e7223 */ /* 0x040fe2000000000e */
[----:B------:R1:W-:Y:S01]  /*6190*/  STS.128 [R73+0x20], R8 ;  /* 0x0000200849007388 */ /* 0x0003e20000000c00 */
[----:B------:R-:W-:Y:S05]  /*61a0*/  FFMA R15, R35, R55, R19 ;  /* 0x00000037230f7223 */ /* 0x000fea0000000013 */
[----:B------:R1:W-:Y:S01]  /*61b0*/  STS.128 [R81+0x30], R12 ;  /* 0x0000300c51007388 */ /* 0x0003e20000000c00 */
[----:B------:R-:W-:Y:S01]  /*61c0*/  @!PT LDS RZ, [RZ] ;  /* 0x00000000fffff984 */ /* 0x000fe20000000800 */
[----:B------:R-:W-:Y:S01]  /*61d0*/  @!PT LDS RZ, [RZ] ;  /* 0x00000000fffff984 */ /* 0x000fe20000000800 */
[----:B------:R-:W-:Y:S01]  /*61e0*/  @!PT LDS RZ, [RZ] ;  /* 0x00000000fffff984 */ /* 0x000fe20000000800 */
[----:B------:R-:W-:Y:S01]  /*61f0*/  @!PT LDS RZ, [RZ] ;  /* 0x00000000fffff984 */ /* 0x000fe20000000800 */
[----:B------:R2:W-:Y:S06]  /*6200*/  MEMBAR.ALL.CTA ;  /* 0x0000000000007992 */ /* 0x0005ec0000008000 */
[----:B--2---:R-:W2:Y:S02]  /*6210*/  FENCE.VIEW.ASYNC.S ;  /* 0x00000000000073c6 */ /* 0x004ea40000000000 */
[----:B--2---:R-:W-:Y:S06]  /*6220*/  BAR.SYNC.DEFER_BLOCKING 0x1, 0x80 ;  /* 0x0042000000007b1d */ /* 0x004fec0000010000 */
[----:B------:R-:W-:Y:S05]  /*6230*/  @P0 BRA `(.L_x_101) ;  /* 0x0000000000280947 */ /* 0x000fea0003800000 */
[----:B------:R-:W-:Y:S02]  /*6240*/  UIADD3 UR4, UPT, UPT, UR48, 0x200, URZ ;  /* 0x0000020030047890 */ /* 0x000fe4000fffe0ff */
[----:B------:R-:W-:Y:S01]  /*6250*/  UIADD3 UR6, UP0, UPT, UR52, 0x680, URZ ;  /* 0x0000068034067890 */ /* 0x000fe2000ff1e0ff */
[----:B------:R-:W-:Y:S03]  /*6260*/  UMOV UR43, UR36 ;  /* 0x00000024002b7c82 */ /* 0x000fe60008000000 */
[----:B------:R-:W-:Y:S01]  /*6270*/  MOV R69, UR4 ;  /* 0x0000000400457c02 */ /* 0x000fe20008000f00 */
[----:B------:R-:W-:Y:S03]  /*6280*/  UIADD3.X UR7, UPT, UPT, URZ, UR53, URZ, UP0, !UPT ;  /* 0x00000035ff077290 */ /* 0x000fe600087fe4ff */
[----:B------:R-:W-:Y:S11]  /*6290*/  R2UR UR40, R69 ;  /* 0x00000000452872ca */ /* 0x000ff600000e0000 */
[----:B------:R-:W-:Y:S02]  /*62a0*/  @!UPT UIADD3 URZ, UPT, UPT, URZ, URZ, URZ ;  /* 0x000000fffffff290 */ /* 0x000fe4000fffe0ff */
[----:B------:R2:W-:Y:S01]  /*62b0*/  UTMASTG.3D [UR40], [UR6] ;  /* 0x00000028060073b5 */ /* 0x0005e20008010000 */
[----:B------:R0:W-:Y:S01]  /*62c0*/  UTMACMDFLUSH ;  /* 0x00000000000079b7 */ /* 0x0001e20000000000 */
[----:B--2---:R-:W-:Y:S04]  /*62d0*/  DEPBAR.LE SB0, 0x1 ;  /* 0x000080400000791a */ /* 0x004fe80000000000 */
.L_x_101:
[----:B------:R-:W-:Y:S05]  /*62e0*/  BSYNC.RECONVERGENT B0 ;  /* 0x0000000000007941 */ /* 0x000fea0003800200 */
.L_x_100:
[----:B------:R-:W-:Y:S01]  /*62f0*/  BAR.SYNC.DEFER_BLOCKING 0x1, 0x80 ;  /* 0x0042000000007b1d */ /* 0x000fe20000010000 */
[----:B------:R-:W-:Y:S01]  /*6300*/  ISETP.NE.AND P1, PT, R82, RZ, PT ;  /* 0x000000ff5200720c */ /* 0x000fe20003f25270 */
[----:B------:R-:W-:Y:S01]  /*6310*/  UISETP.NE.AND UP0, UPT, UR49, URZ, UPT ;  /* 0x000000ff3100728c */ /* 0x000fe2000bf05270 */
[----:B------:R-:W-:Y:S11]  /*6320*/  LEA R2, R84, UR48, 0x3 ;  /* 0x0000003054027c11 */ /* 0x000ff6000f8e18ff */
[----:B------:R-:W-:Y:S01]  /*6330*/  @P1 SHF.L.U32 R3, RZ, 0x1f, RZ ;  /* 0x0000001fff031819 */ /* 0x000fe200000006ff */
[----:B------:R-:W-:Y:S06]  /*6340*/  BRA.U !UP0, `(.L_x_102) ;  /* 0x0000000108247547 */ /* 0x000fec000b800000 */
[----:B-1----:R-:W-:Y:S01]  /*6350*/  IMAD.U32 R4, RZ, RZ, UR51 ;  /* 0x00000033ff047e24 */ /* 0x002fe2000f8e00ff */
[----:B------:R-:W-:Y:S01]  /*6360*/  MOV R0, UR37 ;  /* 0x0000002500007c02 */ /* 0x000fe20008000f00 */
[----:B------:R-:W-:Y:S03]  /*6370*/  UIADD3 UR51, UPT, UPT, UR51, 0x1, URZ ;  /* 0x0000000133337890 */ /* 0x000fe6000fffe0ff */
[----:B------:R-:W-:Y:S01]  /*6380*/  @P1 LEA R4, R4, UR48, 0x3 ;  /* 0x0000003004041c11 */ /* 0x000fe2000f8e18ff */
[----:B------:R-:W-:Y:S04]  /*6390*/  UISETP.NE.AND UP0, UPT, UR51, 0x4, UPT ;  /* 0x000000043300788c */ /* 0x000fe8000bf05270 */
[----:B------:R-:W-:Y:S01]  /*63a0*/  @P1 VIADD R4, R4, 0x40 ;  /* 0x0000004004041836 */ /* 0x000fe20000000000 */
[----:B------:R-:W-:Y:S04]  /*63b0*/  USEL UR51, UR51, URZ, UP0 ;  /* 0x000000ff33337287 */ /* 0x000fe80008000000 */
[----:B------:R-:W-:Y:S04]  /*63c0*/  @P1 PRMT R0, R0, 0x654, R4 ;  /* 0x0000065400001816 */ /* 0x000fe80000000004 */
[----:B------:R2:W-:Y:S04]  /*63d0*/  @P1 SYNCS.ARRIVE.TRANS64.RED.A1T0 RZ, [R0+URZ], RZ ;  /* 0x000000ff00ff19a7 */ /* 0x0005e800081004ff */
.L_x_102:
[----:B------:R-:W4:Y:S01]  /*63e0*/  @P1 SYNCS.PHASECHK.TRANS64.TRYWAIT P0, [R2+URZ+0x20], R3 ;  /* 0x00002003020015a7 */ /* 0x000f2200080011ff */
[----:B------:R-:W-:Y:S01]  /*63f0*/  BSSY B1, `(.L_x_103) ;  /* 0x0000016000017945 */ /* 0x000fe20003800000 */
[----:B----4-:R-:W-:Y:S03]  /*6400*/  @P1 SEL R85, RZ, 0x1, !P0 ;  /* 0x00000001ff551807 */ /* 0x010fe60004000000 */
[----:B------:R-:W-:Y:S05]  /*6410*/  @!P1 BRA `(.L_x_104) ;  /* 0x00000000004c9947 */ /* 0x000fea0003800000 */
[----:B------:R-:W-:Y:S01]  /*6420*/  ISETP.NE.AND P0, PT, R85, RZ, PT ;  /* 0x000000ff5500720c */ /* 0x000fe20003f05270 */
[----:B------:R-:W-:Y:S01]  /*6430*/  BSSY B0, `(.L_x_105) ;  /* 0x000000b000007945 */ /* 0x000fe20003800000 */
[----:B------:R-:W-:Y:S11]  /*6440*/  ISETP.NE.AND P1, PT, R86, RZ, PT ;  /* 0x000000ff5600720c */ /* 0x000ff60003f25270 */
[----:B------:R-:W-:Y:S02]  /*6450*/  @!UPT UIADD3 URZ, UPT, UPT, URZ, URZ, URZ ;  /* 0x000000fffffff290 */ /* 0x000fe4000fffe0ff */
[C---:B-1----:R-:W-:Y:S01]  /*6460*/  @P1 IMAD R6, R84.reuse, 0x2000, R75 ;  /* 0x0000200054061824 */ /* 0x042fe200078e024b */
[C---:B------:R-:W-:Y:S01]  /*6470*/  @P1 LEA R4, R84.reuse, R73, 0xd ;  /* 0x0000004954041211 */ /* 0x040fe200078e68ff */
[C---:B------:R-:W-:Y:S02]  /*6480*/  @P1 IMAD R5, R84.reuse, 0x2000, R74 ;  /* 0x0000200054051824 */ /* 0x040fe400078e024a */
[----:B------:R-:W-:Y:S01]  /*6490*/  @P1 IMAD R3, R84, 0x2000, R81 ;  /* 0x0000200054031824 */ /* 0x000fe200078e0251 */
[----:B------:R-:W-:Y:S06]  /*64a0*/  @P0 BRA `(.L_x_106) ;  /* 0x00000000000c0947 */ /* 0x000fec0003800000 */
[----:B--2---:R-:W-:Y:S04]  /*64b0*/  SHF.L.U32 R0, RZ, 0x1f, RZ ;  /* 0x0000001fff007819 */ /* 0x004fe800000006ff */
[----:B------:R-:W1:Y:S02]  /*64c0*/  SYNCS.PHASECHK.TRANS64.TRYWAIT P0, [R2+URZ+0x20], R0 ;  /* 0x00002000020075a7 */ /* 0x000e6400080011ff */
[----:B-1----:R-:W-:Y:S05]  /*64d0*/  @!P0 BRA `(.L_x_107) ;  /* 0x0000004000808947 */ /* 0x002fea0003800000 */
.L_x_106:
[----:B------:R-:W-:Y:S05]  /*64e0*/  BSYNC B0 ;  /* 0x0000000000007941 */ /* 0x000fea0003800000 */
.L_x_105:
[----:B------:R-:W-:Y:S02]  /*64f0*/  ISETP.NE.AND P0, PT, R86, RZ, PT ;  /* 0x000000ff5600720c */ /* 0x000fe40003f05270 */
[----:B------:R-:W-:Y:S11]  /*6500*/  IADD3 R84, PT, PT, R84, 0x1, RZ ;  /* 0x0000000154547810 */ /* 0x000ff60007ffe0ff */
[----:B------:R4:W1:Y:S04]  /*6510*/  @P0 LDS.128 R40, [R6] ;  /* 0x0000000006280984 */ /* 0x0008680000000c00 */
[----:B------:R4:W1:Y:S04]  /*6520*/  @P0 LDS.128 R44, [R5+0x10] ;  /* 0x00001000052c0984 */ /* 0x0008680000000c00 */
[----:B------:R4:W1:Y:S04]  /*6530*/  @P0 LDS.128 R48, [R4+0x20] ;  /* 0x0000200004300984 */ /* 0x0008680000000c00 */
[----:B------:R4:W1:Y:S02]  /*6540*/  @P0 LDS.128 R52, [R3+0x30] ;  /* 0x0000300003340984 */ /* 0x0008640000000c00 */
.L_x_104:
[----:B------:R-:W-:Y:S05]  /*6550*/  BSYNC B1 ;  /* 0x0000000000017941 */ /* 0x000fea0003800000 */
.L_x_103:
[----:B-12---:R-:W-:Y:S05]  /*6560*/  VIADD R0, R34, 0x10 ;  /* 0x0000001022007836 */ /* 0x006fea0000000000 */
[----:B------:R-:W-:Y:S04]  /*6570*/  SHF.R.U32.HI R0, RZ, 0x15, R0 ;  /* 0x00000015ff007819 */ /* 0x000fe80000011600 */
[----:B------:R-:W-:Y:S11]  /*6580*/  LOP3.LUT P0, RZ, R0, 0x3, R68, 0x48, !PT ;  /* 0x0000000300ff7812 */ /* 0x000ff60007804844 */
[----:B------:R-:W-:Y:S02]  /*6590*/  @!UPT UIADD3 URZ, UPT, UPT, URZ, URZ, URZ ;  /* 0x000000fffffff290 */ /* 0x000fe4000fffe0ff */
[----:B------:R-:W-:Y:S05]  /*65a0*/  @!P0 BRA `(.L_x_108) ;  /* 0x0000000000408947 */ /* 0x000fea0003800000 */
[----:B------:R-:W1:Y:S01]  /*65b0*/  LDCU.64 UR8, c[0x4][0x70] ;  /* 0x01000e00ff0877ac */ /* 0x000e620008000a00 */
[----:B----4-:R-:W-:Y:S01]  /*65c0*/  MOV R3, 0x0 ;  /* 0x0000000000037802 */ /* 0x010fe20000000f00 */
[----:B------:R-:W-:Y:S02]  /*65d0*/  HFMA2 R12, -RZ, RZ, 0, 5.9604644775390625e-08 ;  /* 0x00000001ff0c7431 */ /* 0x000fe400000001ff */
[----:B------:R-:W-:Y:S02]  /*65e0*/  IMAD.MOV.U32 R8, RZ, RZ, 0x192 ;  /* 0x00000192ff087424 */ /* 0x000fe400078e00ff */
[----:B------:R-:W-:Y:S01]  /*65f0*/  IMAD.MOV.U32 R13, RZ, RZ, RZ ;  /* 0x000000ffff0d7224 */ /* 0x000fe200078e00ff */
[----:B------:R-:W2:Y:S01]  /*6600*/  LDCU.64 UR6, c[0x4][0x78] ;  /* 0x01000f00ff0677ac */ /* 0x000ea20008000a00 */
[----:B------:R-:W4:Y:S01]  /*6610*/  LDC.64 R2, c[0x4][R3] ;  /* 0x0100000003027b82 */ /* 0x000f220000000a00 */
[----:B------:R-:W5:Y:S01]  /*6620*/  LDCU.64 UR4, c[0x4][0x10] ;  /* 0x01000200ff0477ac */ /* 0x000f620008000a00 */
[----:B-1----:R-:W-:Y:S01]  /*6630*/  MOV R5, UR9 ;  /* 0x0000000900057c02 */ /* 0x002fe20008000f00 */
[----:B------:R-:W-:Y:S01]  /*6640*/  IMAD.U32 R4, RZ, RZ, UR8 ;  /* 0x00000008ff047e24 */ /* 0x000fe2000f8e00ff */
[----:B--2---:R-:W-:Y:S01]  /*6650*/  MOV R7, UR7 ;  /* 0x0000000700077c02 */ /* 0x004fe20008000f00 */
[----:B------:R-:W-:Y:S01]  /*6660*/  IMAD.U32 R6, RZ, RZ, UR6 ;  /* 0x00000006ff067e24 */ /* 0x000fe2000f8e00ff */
[----:B-----5:R-:W-:Y:S01]  /*6670*/  MOV R11, UR5 ;  /* 0x00000005000b7c02 */ /* 0x020fe20008000f00 */
[----:B------:R-:W-:Y:S02]  /*6680*/  IMAD.U32 R10, RZ, RZ, UR4 ;  /* 0x00000004ff0a7e24 */ /* 0x000fe4000f8e00ff */
[----:B------:R-:W-:Y:S07]  /*6690*/  LEPC R20, `(.L_x_108) ;  /* 0x000000001014794e */ /* 0x000fee0000000000 */
[----:B---34-:R-:W-:Y:S05]  /*66a0*/  CALL.ABS.NOINC R2 ;  /* 0x0000000002007343 */ /* 0x018fea0003c00000 */
.L_x_108:
[----:B------:R-:W-:Y:S05]  /*66b0*/  WARPSYNC.ALL ;  /* 0x0000000000007948 */ /* 0x000fea0003800000 */
[----:B------:R-:W-:Y:S01]  /*66c0*/  R2UR UR4, R34 ;  /* 0x00000000220472ca */ /* 0x000fe200000e0000 */
[----:B------:R-:W-:Y:S01]  /*66d0*/  BSSY.RECONVERGENT B0, `(.L_x_109) ;  /* 0x0000040000007945 */ /* 0x000fe20003800200 */
[----:B------:R-:W-:Y:S02]  /*66e0*/  ISETP.NE.AND P6, PT, R82, RZ, PT ;  /* 0x000000ff5200720c */ /* 0x000fe40003fc5270 */
[----:B------:R-:W-:Y:S02]  /*66f0*/  ISETP.NE.AND P0, PT, R77, RZ, PT ;  /* 0x000000ff4d00720c */ /* 0x000fe40003f05270 */
[----:B------:R-:W-:Y:S07]  /*6700*/  MOV R20, UR51 ;  /* 0x0000003300147c02 */ /* 0x000fee0008000f00 */
[----:B----4-:R-:W1:Y:S02]  /*6710*/  LDTM.x16 R4, tmem[UR4+0x10] ;  /* 0x00001004000479ee */ /* 0x010e640008240000 */
[----:B------:R-:W-:Y:S01]  /*6720*/  @P6 LEA R20, R20, UR48, 0x3 ;  /* 0x0000003014146c11 */ /* 0x000fe2000f8e18ff */
[C---:B-1----:R-:W-:Y:S01]  /*6730*/  FMUL R0, R33.reuse, R4 ;  /* 0x0000000421007220 */ /* 0x042fe20000400000 */
        /* <DEDUP_REMOVED lines=33> */
[----:B------:R-:W-:Y:S01]  /*6950*/  FFMA R15, R35, R55, R19 ;  /* 0x00000037230f7223 */ /* 0x000fe20000000013 */
[----:B------:R-:W-:Y:S02]  /*6960*/  MOV R16, UR37 ;  /* 0x0000002500107c02 */ /* 0x000fe40008000f00 */
[----:B------:R-:W-:Y:S02]  /*6970*/  @P6 IADD3 R17, PT, PT, R20, 0x40, RZ ;  /* 0x0000004014116810 */ /* 0x000fe40007ffe0ff */
[----:B------:R1:W-:Y:S01]  /*6980*/  STS.128 [R81+0x2030], R12 ;  /* 0x0020300c51007388 */ /* 0x0003e20000000c00 */
[----:B------:R-:W-:Y:S02]  /*6990*/  LEA R0, R84, UR48, 0x3 ;  /* 0x0000003054007c11 */ /* 0x000fe4000f8e18ff */
[----:B------:R-:W-:Y:S01]  /*69a0*/  @P6 PRMT R16, R16, 0x654, R17 ;  /* 0x0000065410106816 */ /* 0x000fe20000000011 */
[----:B------:R-:W-:Y:S01]  /*69b0*/  @!PT LDS RZ, [RZ] ;  /* 0x00000000fffff984 */ /* 0x000fe20000000800 */
[----:B------:R-:W-:Y:S01]  /*69c0*/  @!PT LDS RZ, [RZ] ;  /* 0x00000000fffff984 */ /* 0x000fe20000000800 */
[----:B------:R-:W-:Y:S01]  /*69d0*/  @!PT LDS RZ, [RZ] ;  /* 0x00000000fffff984 */ /* 0x000fe20000000800 */
[----:B------:R-:W-:Y:S01]  /*69e0*/  @!PT LDS RZ, [RZ] ;  /* 0x00000000fffff984 */ /* 0x000fe20000000800 */
[----:B------:R2:W-:Y:S06]  /*69f0*/  MEMBAR.ALL.CTA ;  /* 0x0000000000007992 */ /* 0x0005ec0000008000 */
[----:B--2---:R-:W2:Y:S01]  /*6a00*/  FENCE.VIEW.ASYNC.S ;  /* 0x00000000000073c6 */ /* 0x004ea20000000000 */
[----:B------:R-:W-:Y:S01]  /*6a10*/  @P6 SHF.L.U32 R2, RZ, 0x1f, RZ ;  /* 0x0000001fff026819 */ /* 0x000fe200000006ff */
[----:B--2---:R-:W-:Y:S06]  /*6a20*/  BAR.SYNC.DEFER_BLOCKING 0x1, 0x80 ;  /* 0x0042000000007b1d */ /* 0x004fec0000010000 */
[----:B------:R-:W-:Y:S05]  /*6a30*/  @P0 BRA `(.L_x_110) ;  /* 0x0000000000240947 */ /* 0x000fea0003800000 */
[----:B------:R-:W-:Y:S02]  /*6a40*/  UIADD3 UR8, UP0, UPT, UR52, 0x680, URZ ;  /* 0x0000068034087890 */ /* 0x000fe4000ff1e0ff */
[----:B------:R-:W-:Y:S02]  /*6a50*/  UIADD3 UR5, UPT, UPT, UR41, 0x10, URZ ;  /* 0x0000001029057890 */ /* 0x000fe4000fffe0ff */
[----:B------:R-:W-:Y:S02]  /*6a60*/  UIADD3 UR4, UPT, UPT, UR48, 0x2200, URZ ;  /* 0x0000220030047890 */ /* 0x000fe4000fffe0ff */
[----:B------:R-:W-:Y:S01]  /*6a70*/  UIADD3.X UR9, UPT, UPT, URZ, UR53, URZ, UP0, !UPT ;  /* 0x00000035ff097290 */ /* 0x000fe200087fe4ff */
[----:B------:R-:W-:Y:S01]  /*6a80*/  UMOV UR6, UR42 ;  /* 0x0000002a00067c82 */ /* 0x000fe20008000000 */
[----:B------:R-:W-:Y:S07]  /*6a90*/  UMOV UR7, UR36 ;  /* 0x0000002400077c82 */ /* 0x000fee0008000000 */
[----:B------:R2:W-:Y:S01]  /*6aa0*/  UTMASTG.3D [UR4], [UR8] ;  /* 0x00000004080073b5 */ /* 0x0005e20008010000 */
[----:B------:R0:W-:Y:S01]  /*6ab0*/  UTMACMDFLUSH ;  /* 0x00000000000079b7 */ /* 0x0001e20000000000 */
[----:B--2---:R-:W-:Y:S04]  /*6ac0*/  DEPBAR.LE SB0, 0x1 ;  /* 0x000080400000791a */ /* 0x004fe80000000000 */
.L_x_110:
[----:B------:R-:W-:Y:S05]  /*6ad0*/  BSYNC.RECONVERGENT B0 ;  /* 0x0000000000007941 */ /* 0x000fea0003800200 */
.L_x_109:
[----:B------:R-:W-:Y:S01]  /*6ae0*/  BAR.SYNC.DEFER_BLOCKING 0x1, 0x80 ;  /* 0x0042000000007b1d */ /* 0x000fe20000010000 */
[----:B------:R-:W-:Y:S04]  /*6af0*/  UIADD3 UR40, UPT, UPT, UR51, 0x1, URZ ;  /* 0x0000000133287890 */ /* 0x000fe8000fffe0ff */
[----:B------:R-:W-:Y:S04]  /*6b00*/  UISETP.NE.AND UP0, UPT, UR40, 0x4, UPT ;  /* 0x000000042800788c */ /* 0x000fe8000bf05270 */
[----:B------:R-:W-:Y:S01]  /*6b10*/  USEL UR40, UR40, URZ, UP0 ;  /* 0x000000ff28287287 */ /* 0x000fe20008000000 */
[----:B------:R2:W-:Y:S01]  /*6b20*/  @P6 SYNCS.ARRIVE.TRANS64.RED.A1T0 RZ, [R16+URZ], RZ ;  /* 0x000000ff10ff69a7 */ /* 0x0005e200081004ff */
[----:B------:R-:W-:Y:S01]  /*6b30*/  BSSY B1, `(.L_x_111) ;  /* 0x0000017000017945 */ /* 0x000fe20003800000 */
[----:B------:R-:W4:Y:S02]  /*6b40*/  @P6 SYNCS.PHASECHK.TRANS64.TRYWAIT P0, [R0+URZ+0x20], R2 ;  /* 0x00002002000065a7 */ /* 0x000f2400080011ff */
[----:B----4-:R-:W-:Y:S01]  /*6b50*/  @P6 SEL R85, RZ, 0x1, !P0 ;  /* 0x00000001ff556807 */ /* 0x010fe20004000000 */
[----:B--2---:R-:W-:Y:S06]  /*6b60*/  @!P6 BRA `(.L_x_112) ;  /* 0x00000000004ce947 */ /* 0x004fec0003800000 */
        /* <DEDUP_REMOVED lines=9> */
[----:B------:R-:W-:Y:S04]  /*6c00*/  SHF.L.U32 R6, RZ, 0x1f, RZ ;  /* 0x0000001fff067819 */ /* 0x000fe800000006ff */
[----:B------:R-:W1:Y:S02]  /*6c10*/  SYNCS.PHASECHK.TRANS64.TRYWAIT P0, [R0+URZ+0x20], R6 ;  /* 0x00002006000075a7 */ /* 0x000e6400080011ff */
[----:B-1----:R-:W-:Y:S05]  /*6c20*/  @!P0 BRA `(.L_x_115) ;  /* 0x0000003800c08947 */ /* 0x002fea0003800000 */
.L_x_114:
[----:B------:R-:W-:Y:S05]  /*6c30*/  BSYNC B0 ;  /* 0x0000000000007941 */ /* 0x000fea0003800000 */
.L_x_113:
[----:B------:R-:W-:Y:S02]  /*6c40*/  ISETP.NE.AND P0, PT, R86, RZ, PT ;  /* 0x000000ff5600720c */ /* 0x000fe40003f05270 */
[----:B------:R-:W-:Y:S11]  /*6c50*/  IADD3 R84, PT, PT, R84, 0x1, RZ ;  /* 0x0000000154547810 */ /* 0x000ff60007ffe0ff */
[----:B------:R2:W4:Y:S04]  /*6c60*/  @P0 LDS.128 R40, [R5] ;  /* 0x0000000005280984 */ /* 0x0005280000000c00 */
[----:B------:R2:W1:Y:S04]  /*6c70*/  @P0 LDS.128 R44, [R4+0x10] ;  /* 0x00001000042c0984 */ /* 0x0004680000000c00 */
[----:B------:R2:W1:Y:S04]  /*6c80*/  @P0 LDS.128 R48, [R3+0x20] ;  /* 0x0000200003300984 */ /* 0x0004680000000c00 */
[----:B------:R2:W1:Y:S02]  /*6c90*/  @P0 LDS.128 R52, [R2+0x30] ;  /* 0x0000300002340984 */ /* 0x0004640000000c00 */
.L_x_112:
[----:B------:R-:W-:Y:S05]  /*6ca0*/  BSYNC B1 ;  /* 0x0000000000017941 */ /* 0x000fea0003800000 */
.L_x_111:
[----:B-1----:R-:W-:Y:S05]  /*6cb0*/  VIADD R0, R34, 0x20 ;  /* 0x0000002022007836 */ /* 0x002fea0000000000 */
[----:B------:R-:W-:Y:S04]  /*6cc0*/  SHF.R.U32.HI R0, RZ, 0x15, R0 ;  /* 0x00000015ff007819 */ /* 0x000fe80000011600 */
[----:B------:R-:W-:Y:S11]  /*6cd0*/  LOP3.LUT P0, RZ, R0, 0x3, R68, 0x48, !PT ;  /* 0x0000000300ff7812 */ /* 0x000ff60007804844 */
[----:B------:R-:W-:Y:S02]  /*6ce0*/  @!UPT UIADD3 URZ, UPT, UPT, URZ, URZ, URZ ;  /* 0x000000fffffff290 */ /* 0x000fe4000fffe0ff */
[----:B------:R-:W-:Y:S05]  /*6cf0*/  @!P0 BRA `(.L_x_116) ;  /* 0x0000000000408947 */ /* 0x000fea0003800000 */
[----:B------:R-:W1:Y:S01]  /*6d00*/  LDCU.64 UR8, c[0x4][0x70] ;  /* 0x01000e00ff0877ac */ /* 0x000e620008000a00 */
[----:B--2---:R-:W-:Y:S01]  /*6d10*/  MOV R3, 0x0 ;  /* 0x0000000000037802 */ /* 0x004fe20000000f00 */
[----:B------:R-:W-:Y:S02]  /*6d20*/  HFMA2 R12, -RZ, RZ, 0, 5.9604644775390625e-08 ;  /* 0x00000001ff0c7431 */ /* 0x000fe400000001ff */
[----:B------:R-:W-:Y:S02]  /*6d30*/  IMAD.MOV.U32 R8, RZ, RZ, 0x192 ;  /* 0x00000192ff087424 */ /* 0x000fe400078e00ff */
[----:B------:R-:W-:Y:S01]  /*6d40*/  IMAD.MOV.U32 R13, RZ, RZ, RZ ;  /* 0x000000ffff0d7224 */ /* 0x000fe200078e00ff */
[----:B------:R-:W2:Y:S01]  /*6d50*/  LDCU.64 UR6, c[0x4][0x78] ;  /* 0x01000f00ff0677ac */ /* 0x000ea20008000a00 */
[----:B------:R-:W3:Y:S01]  /*6d60*/  LDC.64 R2, c[0x4][R3] ;  /* 0x0100000003027b82 */ /* 0x000ee20000000a00 */
        /* <DEDUP_REMOVED lines=9> */
.L_x_116:
[----:B------:R-:W-:Y:S05]  /*6e00*/  WARPSYNC.ALL ;  /* 0x0000000000007948 */ /* 0x000fea0003800000 */
[----:B------:R-:W-:Y:S01]  /*6e10*/  R2UR UR4, R34 ;  /* 0x00000000220472ca */ /* 0x000fe200000e0000 */
[----:B------:R-:W-:Y:S01]  /*6e20*/  BSSY.RECONVERGENT B0, `(.L_x_117) ;  /* 0x0000040000007945 */ /* 0x000fe20003800200 */
[----:B------:R-:W-:Y:S02]  /*6e30*/  ISETP.NE.AND P6, PT, R82, RZ, PT ;  /* 0x000000ff5200720c */ /* 0x000fe40003fc5270 */
[----:B------:R-:W-:Y:S02]  /*6e40*/  ISETP.NE.AND P0, PT, R77, RZ, PT ;  /* 0x000000ff4d00720c */ /* 0x000fe40003f05270 */
[----:B------:R-:W-:Y:S07]  /*6e50*/  MOV R20, UR40 ;  /* 0x0000002800147c02 */ /* 0x000fee0008000f00 */
[----:B--2---:R-:W1:Y:S02]  /*6e60*/  LDTM.x16 R4, tmem[UR4+0x20] ;  /* 0x00002004000479ee */ /* 0x004e640008240000 */
[----:B------:R-:W-:Y:S01]  /*6e70*/  @P6 LEA R20, R20, UR48, 0x3 ;  /* 0x0000003014146c11 */ /* 0x000fe2000f8e18ff */
[C---:B-1----:R-:W-:Y:S01]  /*6e80*/  FMUL R0, R33.reuse, R4 ;  /* 0x0000000421007220 */ /* 0x042fe20000400000 */
[C---:B------:R-:W-:Y:S01]  /*6e90*/  FMUL R2, R33.reuse, R5 ;  /* 0x0000000521027220 */ /* 0x040fe20000400000 */
[C---:B------:R-:W-:Y:S01]  /*6ea0*/  FMUL R3, R33.reuse, R6 ;  /* 0x0000000621037220 */ /* 0x040fe20000400000 */
[----:B------:R-:W-:Y:S01]  /*6eb0*/  FMUL R7, R33, R7 ;  /* 0x0000000721077220 */ /* 0x000fe20000400000 */
[----:B----4-:R-:W-:Y:S01]  /*6ec0*/  FFMA R36, R35, R40, R0 ;  /* 0x0000002823247223 */ /* 0x010fe20000000000 */
        /* <DEDUP_REMOVED lines=53> */
.L_x_118:
[----:B------:R-:W-:Y:S05]  /*7220*/  BSYNC.RECONVERGENT B0 ;  /* 0x0000000000007941 */ /* 0x000fea0003800200 */
.L_x_117:
[----:B------:R-:W-:Y:S01]  /*7230*/  BAR.SYNC.DEFER_BLOCKING 0x1, 0x80 ;  /* 0x0042000000007b1d */ /* 0x000fe20000010000 */
[----:B------:R-:W-:Y:S01]  /*7240*/  UIADD3 UR43, UPT, UPT, UR40, 0x1, URZ ;  /* 0x00000001282b7890 */ /* 0x000fe2000fffe0ff */
[----:B------:R-:W-:Y:S03]  /*7250*/  HFMA2 R87, -RZ, RZ, 0, 0 ;  /* 0x00000000ff577431 */ /* 0x000fe600000001ff */
        /* <DEDUP_REMOVED lines=19> */
.L_x_122:
[----:B------:R-:W-:Y:S05]  /*7390*/  BSYNC B0 ;  /* 0x0000000000007941 */ /* 0x000fea0003800000 */
.L_x_121:
[----:B------:R-:W-:Y:S01]  /*73a0*/  ISETP.NE.AND P0, PT, R86, RZ, PT ;  /* 0x000000ff5600720c */ /* 0x000fe20003f05270 */
[----:B------:R-:W-:Y:S11]  /*73b0*/  VIADD R84, R84, 0x1 ;  /* 0x0000000154547836 */ /* 0x000ff60000000000 */
[----:B------:R-:W-:Y:S01]  /*73c0*/  @!UPT UIADD3 URZ, UPT, UPT, URZ, URZ, URZ ;  /* 0x000000fffffff290 */ /* 0x000fe2000fffe0ff */
[----:B------:R2:W4:Y:S04]  /*73d0*/  @P0 LDS.128 R40, [R5] ;  /* 0x0000000005280984 */ /* 0x0005280000000c00 */
[----:B------:R2:W1:Y:S04]  /*73e0*/  @P0 LDS.128 R44, [R4+0x10] ;  /* 0x00001000042c0984 */ /* 0x0004680000000c00 */
[----:B------:R2:W1:Y:S04]  /*73f0*/  @P0 LDS.128 R48, [R3+0x20] ;  /* 0x0000200003300984 */ /* 0x0004680000000c00 */
[----:B------:R2:W1:Y:S01]  /*7400*/  @P0 LDS.128 R52, [R2+0x30] ;  /* 0x0000300002340984 */ /* 0x0004620000000c00 */
[C---:B------:R-:W-:Y:S04]  /*7410*/  ISETP.NE.AND P0, PT, R84.reuse, 0x4, PT ;  /* 0x000000045400780c */ /* 0x040fe80003f05270 */
[----:B------:R-:W-:Y:S02]  /*7420*/  SEL R84, R84, RZ, P0 ;  /* 0x000000ff54547207 */ /* 0x000fe40000000000 */
[----:B------:R-:W-:Y:S02]  /*7430*/  SEL R87, RZ, 0x1, P0 ;  /* 0x00000001ff577807 */ /* 0x000fe40000000000 */
.L_x_120:
[----:B------:R-:W-:Y:S05]  /*7440*/  BSYNC B1 ;  /* 0x0000000000017941 */ /* 0x000fea0003800000 */
.L_x_119:
        /* <DEDUP_REMOVED lines=21> */
.L_x_124:
        /* <DEDUP_REMOVED lines=54> */
[----:B------:R-:W-:Y:S01]  /*7900*/  @P6 SHF.L.U32 R2, R87, 0x1f, RZ ;  /* 0x0000001f57026819 */ /* 0x000fe200000006ff */
        /* <DEDUP_REMOVED lines=11> */
.L_x_126:
[----:B------:R-:W-:Y:S05]  /*79c0*/  BSYNC.RECONVERGENT B0 ;  /* 0x0000000000007941 */ /* 0x000fea0003800200 */
.L_x_125:
        /* <DEDUP_REMOVED lines=18> */
[----:B------:R-:W-:Y:S04]  /*7af0*/  SHF.L.U32 R6, R87, 0x1f, RZ ;  /* 0x0000001f57067819 */ /* 0x000fe800000006ff */
[----:B------:R-:W1:Y:S02]  /*7b00*/  SYNCS.PHASECHK.TRANS64.TRYWAIT P0, [R0+URZ+0x20], R6 ;  /* 0x00002006000075a7 */ /* 0x000e6400080011ff */
[----:B-1----:R-:W-:Y:S05]  /*7b10*/  @!P0 BRA `(.L_x_131) ;  /* 0x0000002c002c8947 */ /* 0x002fea0003800000 */
.L_x_130:
[----:B------:R-:W-:Y:S05]  /*7b20*/  BSYNC B0 ;  /* 0x0000000000007941 */ /* 0x000fea0003800000 */
.L_x_129:
[----:B------:R-:W-:Y:S01]  /*7b30*/  ISETP.NE.AND P0, PT, R86, RZ, PT ;  /* 0x000000ff5600720c */ /* 0x000fe20003f05270 */
[----:B------:R-:W-:Y:S11]  /*7b40*/  VIADD R84, R84, 0x1 ;  /* 0x0000000154547836 */ /* 0x000ff60000000000 */
[----:B------:R-:W-:Y:S01]  /*7b50*/  @!UPT UIADD3 URZ, UPT, UPT, URZ, URZ, URZ ;  /* 0x000000fffffff290 */ /* 0x000fe2000fffe0ff */
[----:B------:R2:W4:Y:S04]  /*7b60*/  @P0 LDS.128 R40, [R5] ;  /* 0x0000000005280984 */ /* 0x0005280000000c00 */
[----:B------:R2:W2:Y:S04]  /*7b70*/  @P0 LDS.128 R44, [R4+0x10] ;  /* 0x00001000042c0984 */ /* 0x0004a80000000c00 */
[----:B------:R2:W2:Y:S04]  /*7b80*/  @P0 LDS.128 R48, [R3+0x20] ;  /* 0x0000200003300984 */ /* 0x0004a80000000c00 */
[----:B------:R2:W2:Y:S01]  /*7b90*/  @P0 LDS.128 R52, [R2+0x30] ;  /* 0x0000300002340984 */ /* 0x0004a20000000c00 */
[C---:B------:R-:W-:Y:S04]  /*7ba0*/  ISETP.NE.AND P0, PT, R84.reuse, 0x4, PT ;  /* 0x000000045400780c */ /* 0x040fe80003f05270 */
[----:B-1----:R-:W-:Y:S02]  /*7bb0*/  SEL R0, RZ, 0x1, P0 ;  /* 0x00000001ff007807 */ /* 0x002fe40000000000 */
[----:B------:R-:W-:Y:S02]  /*7bc0*/  SEL R84, R84, RZ, P0 ;  /* 0x000000ff54547207 */ /* 0x000fe40000000000 */
[----:B------:R-:W-:Y:S02]  /*7bd0*/  LOP3.LUT R87, R87, R0, RZ, 0x3c, !PT ;  /* 0x0000000057577212 */ /* 0x000fe400078e3cff */
.L_x_128:
[----:B------:R-:W-:Y:S05]  /*7be0*/  BSYNC B1 ;  /* 0x0000000000017941 */ /* 0x000fea0003800000 */
.L_x_127:
[----:B------:R-:W-:Y:S05]  /*7bf0*/  VIADD R0, R34, 0x40 ;  /* 0x0000004022007836 */ /* 0x000fea0000000000 */
[----:B------:R-:W-:Y:S04]  /*7c00*/  SHF.R.U32.HI R0, RZ, 0x15, R0 ;  /* 0x00000015ff007819 */ /* 0x000fe80000011600 */
[----:B------:R-:W-:Y:S11]  /*7c10*/  LOP3.LUT P0, RZ, R0, 0x3, R68, 0x48, !PT ;  /* 0x0000000300ff7812 */ /* 0x000ff60007804844 */
[----:B------:R-:W-:Y:S02]  /*7c20*/  @!UPT UIADD3 URZ, UPT, UPT, URZ, URZ, URZ ;  /* 0x000000fffffff290 */ /* 0x000fe4000fffe0ff */
[----:B------:R-:W-:Y:S05]  /*7c30*/  @!P0 BRA `(.L_x_132) ;  /* 0x0000000000408947 */ /* 0x000fea0003800000 */
[----:B------:R-:W5:Y:S01]  /*7c40*/  LDCU.64 UR8, c[0x4][0x70] ;  /* 0x01000e00ff0877ac */ /* 0x000f620008000a00 */
[----:B--2---:R-:W-:Y:S01]  /*7c50*/  MOV R3, 0x0 ;  /* 0x0000000000037802 */ /* 0x004fe20000000f00 */
[----:B-1----:R-:W-:Y:S02]  /*7c60*/  HFMA2 R12, -RZ, RZ, 0, 5.9604644775390625e-08 ;  /* 0x00000001ff0c7431 */ /* 0x002fe400000001ff */
[----:B------:R-:W-:Y:S02]  /*7c70*/  IMAD.MOV.U32 R8, RZ, RZ, 0x192 ;  /* 0x00000192ff087424 */ /* 0x000fe400078e00ff */
[----:B------:R-:W-:Y:S01]  /*7c80*/  IMAD.MOV.U32 R13, RZ, RZ, RZ ;  /* 0x000000ffff0d7224 */ /* 0x000fe200078e00ff */
[----:B------:R-:W1:Y:S01]  /*7c90*/  LDCU.64 UR6, c[0x4][0x78] ;  /* 0x01000f00ff0677ac */ /* 0x000e620008000a00 */
[----:B------:R-:W2:Y:S01]  /*7ca0*/  LDC.64 R2, c[0x4][R3] ;  /* 0x0100000003027b82 */ /* 0x000ea20000000a00 */
[----:B------:R-:W3:Y:S01]  /*7cb0*/  LDCU.64 UR4, c[0x4][0x10] ;  /* 0x01000200ff0477ac */ /* 0x000ee20008000a00 */
[----:B-----5:R-:W-:Y:S01]  /*7cc0*/  MOV R5, UR9 ;  /* 0x0000000900057c02 */ /* 0x020fe20008000f00 */
[----:B------:R-:W-:Y:S01]  /*7cd0*/  IMAD.U32 R4, RZ, RZ, UR8 ;  /* 0x00000008ff047e24 */ /* 0x000fe2000f8e00ff */
[----:B-1----:R-:W-:Y:S01]  /*7ce0*/  MOV R7, UR7 ;  /* 0x0000000700077c02 */ /* 0x002fe20008000f00 */
[----:B------:R-:W-:Y:S01]  /*7cf0*/  IMAD.U32 R6, RZ, RZ, UR6 ;  /* 0x00000006ff067e24 */ /* 0x000fe2000f8e00ff */
[----:B---3--:R-:W-:Y:S01]  /*7d00*/  MOV R11, UR5 ;  /* 0x00000005000b7c02 */ /* 0x008fe20008000f00 */
[----:B------:R-:W-:Y:S02]  /*7d10*/  IMAD.U32 R10, RZ, RZ, UR4 ;  /* 0x00000004ff0a7e24 */ /* 0x000fe4000f8e00ff */
[----:B------:R-:W-:Y:S07]  /*7d20*/  LEPC R20, `(.L_x_132) ;  /* 0x000000001014794e */ /* 0x000fee0000000000 */
[----:B--2-4-:R-:W-:Y:S05]  /*7d30*/  CALL.ABS.NOINC R2 ;  /* 0x0000000002007343 */ /* 0x014fea0003c00000 */
.L_x_132:
[----:B------:R-:W-:Y:S05]  /*7d40*/  WARPSYNC.ALL ;  /* 0x0000000000007948 */ /* 0x000fea0003800000 */
[----:B------:R-:W-:Y:S01]  /*7d50*/  R2UR UR4, R34 ;  /* 0x00000000220472ca */ /* 0x000fe200000e0000 */
[----:B------:R-:W-:Y:S01]  /*7d60*/  BSSY.RECONVERGENT B0, `(.L_x_133) ;  /* 0x0000043000007945 */ /* 0x000fe20003800200 */
[----:B------:R-:W-:Y:S02]  /*7d70*/  ISETP.NE.AND P6, PT, R82, RZ, PT ;  /* 0x000000ff5200720c */ /* 0x000fe40003fc5270 */
[----:B------:R-:W-:Y:S02]  /*7d80*/  ISETP.NE.AND P0, PT, R77, RZ, PT ;  /* 0x000000ff4d00720c */ /* 0x000fe40003f05270 */
[----:B------:R-:W-:Y:S07]  /*7d90*/  MOV R20, UR40 ;  /* 0x0000002800147c02 */ /* 0x000fee0008000f00 */
[----:B-12---:R-:W1:Y:S02]  /*7da0*/  LDTM.x16 R4, tmem[UR4+0x40] ;  /* 0x00004004000479ee */ /* 0x006e640008240000 */
        /* <DEDUP_REMOVED lines=50> */
[----:B------:R-:W-:Y:S02]  /*80d0*/  UIADD3 UR10, UPT, UPT, UR48, 0x200, URZ ;  /* 0x00000200300a7890 */ /* 0x000fe4000fffe0ff */
[----:B------:R-:W-:Y:S02]  /*80e0*/  UIADD3 UR8, UP0, UPT, UR52, 0x680, URZ ;  /* 0x0000068034087890 */ /* 0x000fe4000ff1e0ff */
[----:B------:R-:W-:Y:S02]  /*80f0*/  UIADD3 UR5, UPT, UPT, UR41, 0x40, URZ ;  /* 0x0000004029057890 */ /* 0x000fe4000fffe0ff */
[----:B------:R-:W-:Y:S01]  /*8100*/  MOV R69, UR10 ;  /* 0x0000000a00457c02 */ /* 0x000fe20008000f00 */
[----:B------:R-:W-:Y:S01]  /*8110*/  UIADD3.X UR9, UPT, UPT, URZ, UR53, URZ, UP0, !UPT ;  /* 0x00000035ff097290 */ /* 0x000fe200087fe4ff */
[----:B------:R-:W-:Y:S02]  /*8120*/  UMOV UR6, UR42 ;  /* 0x0000002a00067c82 */ /* 0x000fe40008000000 */
[----:B------:R-:W-:Y:S01]  /*8130*/  R2UR UR4, R69 ;  /* 0x00000000450472ca */ /* 0x000fe200000e0000 */
[----:B------:R-:W-:Y:S11]  /*8140*/  UMOV UR7, UR36 ;  /* 0x0000002400077c82 */ /* 0x000ff60008000000 */
[----:B------:R-:W-:Y:S01]  /*8150*/  @!UPT UIADD3 URZ, UPT, UPT, URZ, URZ, URZ ;  /* 0x000000fffffff290 */ /* 0x000fe2000fffe0ff */
[----:B------:R2:W-:Y:S01]  /*8160*/  UTMASTG.3D [UR4], [UR8] ;  /* 0x00000004080073b5 */ /* 0x0005e20008010000 */
[----:B------:R0:W-:Y:S01]  /*8170*/  UTMACMDFLUSH ;  /* 0x00000000000079b7 */ /* 0x0001e20000000000 */
[----:B--2---:R-:W-:Y:S04]  /*8180*/  DEPBAR.LE SB0, 0x1 ;  /* 0x000080400000791a */ /* 0x004fe80000000000 */
.L_x_134:
[----:B------:R-:W-:Y:S05]  /*8190*/  BSYNC.RECONVERGENT B0 ;  /* 0x0000000000007941 */ /* 0x000fea0003800200 */
.L_x_133:
        /* <DEDUP_REMOVED lines=21> */
.L_x_138:
[----:B------:R-:W-:Y:S05]  /*82f0*/  BSYNC B0 ;  /* 0x0000000000007941 */ /* 0x000fea0003800000 */
.L_x_137:
        /* <DEDUP_REMOVED lines=11> */
.L_x_136:
[----:B------:R-:W-:Y:S05]  /*83b0*/  BSYNC B1 ;  /* 0x0000000000017941 */ /* 0x000fea0003800000 */
.L_x_135:
        /* <DEDUP_REMOVED lines=21> */
.L_x_140:
        /* <DEDUP_REMOVED lines=66> */
.L_x_142:
[----:B------:R-:W-:Y:S05]  /*8930*/  BSYNC.RECONVERGENT B0 ;  /* 0x0000000000007941 */ /* 0x000fea0003800200 */
.L_x_141:
        /* <DEDUP_REMOVED lines=21> */
.L_x_146:
[----:B------:R-:W-:Y:S05]  /*8a90*/  BSYNC B0 ;  /* 0x0000000000007941 */ /* 0x000fea0003800000 */
.L_x_145:
        /* <DEDUP_REMOVED lines=11> */
.L_x_144:
[----:B------:R-:W-:Y:S05]  /*8b50*/  BSYNC B1 ;  /* 0x0000000000017941 */ /* 0x000fea0003800000 */
.L_x_143:
        /* <DEDUP_REMOVED lines=21> */
.L_x_148:
        /* <DEDUP_REMOVED lines=66> */
.L_x_150:
[----:B------:R-:W-:Y:S05]  /*90d0*/  BSYNC.RECONVERGENT B0 ;  /* 0x0000000000007941 */ /* 0x000fea0003800200 */
.L_x_149:
        /* <DEDUP_REMOVED lines=21> */
.L_x_154:
[----:B------:R-:W-:Y:S05]  /*9230*/  BSYNC B0 ;  /* 0x0000000000007941 */ /* 0x000fea0003800000 */
.L_x_153:
[----:B------:R-:W-:Y:S11]  /*9240*/  ISETP.NE.AND P0, PT, R86, RZ, PT ;  /* 0x000000ff5600720c */ /* 0x000ff60003f05270 */
[----:B------:R-:W-:Y:S02]  /*9250*/  @!UPT UIADD3 URZ, UPT, UPT, URZ, URZ, URZ ;  /* 0x000000fffffff290 */ /* 0x000fe4000fffe0ff */
[----:B------:R2:W4:Y:S04]  /*9260*/  @P0 LDS.128 R40, [R4] ;  /* 0x0000000004280984 */ /* 0x0005280000000c00 */
[----:B------:R2:W1:Y:S04]  /*9270*/  @P0 LDS.128 R44, [R3+0x10] ;  /* 0x00001000032c0984 */ /* 0x0004680000000c00 */
[----:B------:R2:W1:Y:S04]  /*9280*/  @P0 LDS.128 R48, [R2+0x20] ;  /* 0x0000200002300984 */ /* 0x0004680000000c00 */
[----:B------:R2:W1:Y:S02]  /*9290*/  @P0 LDS.128 R52, [R84+0x30] ;  /* 0x0000300054340984 */ /* 0x0004640000000c00 */
.L_x_152:
[----:B------:R-:W-:Y:S05]  /*92a0*/  BSYNC B1 ;  /* 0x0000000000017941 */ /* 0x000fea0003800000 */
.L_x_151:
        /* <DEDUP_REMOVED lines=21> */
.L_x_156:
[----:B------:R-:W-:Y:S01]  /*9400*/  ISETP.NE.AND P0, PT, R77, RZ, PT ;  /* 0x000000ff4d00720c */ /* 0x000fe20003f05270 */
[----:B------:R-:W-:Y:S05]  /*9410*/  WARPSYNC.ALL ;  /* 0x0000000000007948 */ /* 0x000fea0003800000 */
[----:B------:R-:W-:Y:S01]  /*9420*/  R2UR UR4, R34 ;  /* 0x00000000220472ca */ /* 0x000fe200000e0000 */
[----:B------:R-:W-:Y:S01]  /*9430*/  BSSY.RECONVERGENT B0, `(.L_x_157) ;  /* 0x000003c000007945 */ /* 0x000fe20003800200 */
[----:B------:R-:W-:Y:S11]  /*9440*/  R2UR UR5, R83 ;  /* 0x00000000530572ca */ /* 0x000ff600000e0000 */
[----:B--2---:R-:W1:Y:S01]  /*9450*/  LDTM.x16 R4, tmem[UR4+0x70] ;  /* 0x00007004000479ee */ /* 0x004e620008240000 */
[----:B------:R-:W-:Y:S01]  /*9460*/  NOP ;  /* 0x0000000000007918 */ /* 0x000fe20000000000 */
[----:B------:R-:W-:Y:S04]  /*9470*/  UIADD3 UR5, UPT, UPT, UR5, 0xb0, URZ ;  /* 0x000000b005057890 */ /* 0x000fe8000fffe0ff */
[----:B------:R-:W-:Y:S09]  /*9480*/  UPRMT UR5, UR37, 0x654, UR5 ;  /* 0x0000065425057896 */ /* 0x000ff20008000005 */
[----:B-1----:R-:W-:Y:S01]  /*9490*/  SYNCS.ARRIVE.TRANS64.RED.A1T0 RZ, [UR5], RZ ;  /* 0x000000ffffff79a7 */ /* 0x002fe20008100405 */
[C---:B------:R-:W-:Y:S01]  /*94a0*/  FMUL R0, R33.reuse, R4 ;  /* 0x0000000421007220 */ /* 0x040fe20000400000 */
        /* <DEDUP_REMOVED lines=52> */
.L_x_158:
[----:B------:R-:W-:Y:S05]  /*97f0*/  BSYNC.RECONVERGENT B0 ;  /* 0x0000000000007941 */ /* 0x000fea0003800200 */
.L_x_157:
[----:B------:R-:W-:Y:S01]  /*9800*/  BAR.SYNC.DEFER_BLOCKING 0x1, 0x80 ;  /* 0x0042000000007b1d */ /* 0x000fe20000010000 */
[----:B------:R-:W-:Y:S01]  /*9810*/  UISETP.NE.AND UP0, UPT, UR49, -0x8, UPT ;  /* 0xfffffff83100788c */ /* 0x000fe2000bf05270 */
[----:B------:R-:W-:Y:S08]  /*9820*/  IADD3 R31, PT, PT, R31, 0x1, RZ ;  /* 0x000000011f1f7810 */ /* 0x000ff00007ffe0ff */
[----:B------:R-:W-:Y:S05]  /*9830*/  BRA.U !UP0, `(.L_x_159) ;  /* 0x0000000108287547 */ /* 0x000fea000b800000 */
[----:B------:R-:W-:Y:S01]  /*9840*/  ISETP.NE.AND P0, PT, R82, RZ, PT ;  /* 0x000000ff5200720c */ /* 0x000fe20003f05270 */
[----:B------:R-:W-:Y:S01]  /*9850*/  IMAD.U32 R2, RZ, RZ, UR51 ;  /* 0x00000033ff027e24 */ /* 0x000fe2000f8e00ff */
[----:B------:R-:W-:Y:S01]  /*9860*/  UIADD3 UR51, UPT, UPT, UR51, 0x1, URZ ;  /* 0x0000000133337890 */ /* 0x000fe2000fffe0ff */
[----:B------:R-:W-:Y:S03]  /*9870*/  IMAD.U32 R0, RZ, RZ, UR37 ;  /* 0x00000025ff007e24 */ /* 0x000fe6000f8e00ff */
[----:B------:R-:W-:Y:S04]  /*9880*/  UISETP.NE.AND UP0, UPT, UR51, 0x4, UPT ;  /* 0x000000043300788c */ /* 0x000fe8000bf05270 */
[----:B------:R-:W-:Y:S03]  /*9890*/  USEL UR51, UR51, URZ, UP0 ;  /* 0x000000ff33337287 */ /* 0x000fe60008000000 */
[----:B------:R-:W-:Y:S05]  /*98a0*/  @P0 LEA R2, R2, UR48, 0x3 ;  /* 0x0000003002020c11 */ /* 0x000fea000f8e18ff */
[----:B------:R-:W-:Y:S05]  /*98b0*/  @P0 VIADD R2, R2, 0x40 ;  /* 0x0000004002020836 */ /* 0x000fea0000000000 */
[----:B------:R-:W-:Y:S04]  /*98c0*/  @P0 PRMT R0, R0, 0x654, R2 ;  /* 0x0000065400000816 */ /* 0x000fe80000000002 */
[----:B------:R2:W-:Y:S03]  /*98d0*/  @P0 SYNCS.ARRIVE.TRANS64.RED.A1T0 RZ, [R0+URZ], RZ ;  /* 0x000000ff00ff09a7 */ /* 0x0005e600081004ff */
.L_x_159:
[----:B------:R-:W-:Y:S01]  /*98e0*/  ISETP.NE.AND P2, PT, R78, RZ, PT ;  /* 0x000000ff4e00720c */ /* 0x000fe20003f45270 */
[----:B------:R-:W-:Y:S01]  /*98f0*/  UIADD3 UR49, UPT, UPT, UR49, 0x8, URZ ;  /* 0x0000000831317890 */ /* 0x000fe2000fffe0ff */
[----:B------:R-:W-:Y:S01]  /*9900*/  ISETP.NE.AND P0, PT, R80, 0x2, PT ;  /* 0x000000025000780c */ /* 0x000fe20003f05270 */
[----:B-1----:R-:W-:Y:S01]  /*9910*/  IMAD.IADD R14, R29, 0x1, R62 ;  /* 0x000000011d0e7824 */ /* 0x002fe200078e023e */
[----:B------:R-:W-:Y:S01]  /*9920*/  ISETP.NE.AND P1, PT, R31, 0x4, PT ;  /* 0x000000041f00780c */ /* 0x000fe20003f25270 */
[----:B------:R-:W-:Y:S01]  /*9930*/  IMAD.IADD R15, R30, 0x1, R63 ;  /* 0x000000011e0f7824 */ /* 0x000fe200078e023f */
[----:B------:R-:W-:Y:S02]  /*9940*/  SEL R2, RZ, 0x1, P0 ;  /* 0x00000001ff027807 */ /* 0x000fe40000000000 */
[----:B--2---:R-:W-:Y:S02]  /*9950*/  SEL R0, RZ, 0x1, P1 ;  /* 0x00000001ff007807 */ /* 0x004fe40000800000 */
[----:B------:R-:W-:Y:S02]  /*9960*/  LOP3.LUT R71, R71, R2, RZ, 0x3c, !PT ;  /* 0x0000000247477212 */ /* 0x000fe400078e3cff */
[----:B------:R-:W-:Y:S02]  /*9970*/  LOP3.LUT R72, R72, R0, RZ, 0x3c, !PT ;  /* 0x0000000048487212 */ /* 0x000fe400078e3cff */
[----:B------:R-:W-:Y:S02]  /*9980*/  @P2 R2UR UR36, R70 ;  /* 0x00000000462422ca */ /* 0x000fe400000e0000 */
[----:B------:R-:W-:Y:S02]  /*9990*/  SEL R80, R80, RZ, P0 ;  /* 0x000000ff50507207 */ /* 0x000fe40000000000 */
[----:B------:R-:W-:Y:S01]  /*99a0*/  SEL R31, R31, RZ, P1 ;  /* 0x000000ff1f1f7207 */ /* 0x000fe20000800000 */
[----:B------:R-:W-:Y:S10]  /*99b0*/  @P2 BRA `(.L_x_160) ;  /* 0xffffffb400a82947 */ /* 0x000ff4000383ffff */
[----:B------:R-:W-:-:S09]  /*99c0*/  UISETP.NE.AND UP0, UPT, UR50, URZ, UPT ;  /* 0x000000ff3200728c */ /* 0x000fd2000bf05270 */
[----:B------:R-:W-:Y:S05]  /*99d0*/  BRA.U !UP0, `(.L_x_161) ;  /* 0x0000000108487547 */ /* 0x000fea000b800000 */
[----:B------:R-:W1:Y:S02]  /*99e0*/  LDCU.64 UR4, c[0x0][0x890] ;  /* 0x00011200ff0477ac */ /* 0x000e640008000a00 */
[----:B-1----:R-:W-:-:S04]  /*99f0*/  UISETP.NE.U32.AND UP0, UPT, UR4, URZ, UPT ;  /* 0x000000ff0400728c */ /* 0x002fc8000bf05070 */
[----:B------:R-:W-:-:S09]  /*9a00*/  UISETP.NE.AND.EX UP0, UPT, UR5, URZ, UPT, UP0 ;  /* 0x000000ff0500728c */ /* 0x000fd2000bf05300 */
[----:B------:R-:W-:Y:S05]  /*9a10*/  BRA.U UP0, `(.L_x_162) ;  /* 0x00000001000c7547 */ /* 0x000fea000b800000 */
[----:B------:R-:W-:-:S13]  /*9a20*/  FSETP.NEU.AND P0, PT, R35, RZ, PT ;  /* 0x000000ff2300720b */ /* 0x000fda0003f0d000 */
[----:B------:R-:W-:Y:S05]  /*9a30*/  @!P0 EXIT ;  /* 0x000000000000894d */ /* 0x000fea0003800000 */
[----:B------:R-:W-:Y:S05]  /*9a40*/  BRA `(.L_x_161) ;  /* 0x00000000002c7947 */ /* 0x000fea0003800000 */
.L_x_162:
[----:B------:R-:W-:Y:S01]  /*9a50*/  ISETP.NE.AND P0, PT, R79, RZ, PT ;  /* 0x000000ff4f00720c */ /* 0x000fe20003f05270 */
[----:B------:R-:W-:-:S12]  /*9a60*/  BSSY.RECONVERGENT B0, `(.L_x_161) ;  /* 0x0000009000007945 */ /* 0x000fd80003800200 */
[----:B------:R-:W-:Y:S05]  /*9a70*/  @P0 BRA `(.L_x_163) ;  /* 0x0000000000140947 */ /* 0x000fea0003800000 */
[----:B------:R-:W1:Y:S02]  /*9a80*/  LDCU.64 UR4, c[0x0][0x888] ;  /* 0x00011100ff0477ac */ /* 0x000e640008000a00 */
[----:B-1----:R-:W-:-:S04]  /*9a90*/  ISETP.NE.U32.AND P0, PT, RZ, UR4, PT ;  /* 0x00000004ff007c0c */ /* 0x002fc8000bf05070 */
[----:B------:R-:W-:-:S13]  /*9aa0*/  ISETP.NE.AND.EX P0, PT, RZ, UR5, PT, P0 ;  /* 0x00000005ff007c0c */ /* 0x000fda000bf05300 */
[----:B------:R-:W-:Y:S05]  /*9ab0*/  @!P0 EXIT ;  /* 0x000000000000894d */ /* 0x000fea0003800000 */
[----:B------:R-:W-:Y:S05]  /*9ac0*/  BRA `(.L_x_164) ;  /* 0x0000000000087947 */ /* 0x000fea0003800000 */
.L_x_163:
[----:B------:R-:W-:-:S13]  /*9ad0*/  FSETP.NEU.AND P0, PT, R35, RZ, PT ;  /* 0x000000ff2300720b */ /* 0x000fda0003f0d000 */
[----:B------:R-:W-:Y:S05]  /*9ae0*/  @!P0 EXIT ;  /* 0x000000000000894d */ /* 0x000fea0003800000 */
.L_x_164:
[----:B------:R-:W-:Y:S05]  /*9af0*/  BSYNC.RECONVERGENT B0 ;  /* 0x0000000000007941 */ /* 0x000fea0003800200 */
.L_x_161:
[----:B------:R-:W-:Y:S01]  /*9b00*/  ULEA UR4, UR51, UR48, 0x3 ;  /* 0x0000003033047291 */ /* 0x000fe2000f8e18ff */
[----:B------:R-:W-:-:S04]  /*9b10*/  DEPBAR.LE SB0, 0x0 ;  /* 0x000080000000791a */ /* 0x000fc80000000000 */
[----:B------:R-:W-:-:S04]  /*9b20*/  UIADD3 UR4, UPT, UPT, UR4, 0x40, URZ ;  /* 0x0000004004047890 */ /* 0x000fc8000fffe0ff */
[----:B------:R-:W-:-:S09]  /*9b30*/  UPRMT UR4, UR37, 0x654, UR4 ;  /* 0x0000065425047896 */ /* 0x000fd20008000004 */
[----:B------:R-:W-:Y:S01]  /*9b40*/  SYNCS.ARRIVE.TRANS64.RED.A1T0 RZ, [UR4], RZ ;  /* 0x000000ffffff79a7 */ /* 0x000fe20008100404 */
[----:B------:R-:W-:Y:S05]  /*9b50*/  EXIT ;  /* 0x000000000000794d */ /* 0x000fea0003800000 */
.L_x_19:
[----:B--2---:R2:W1:Y:S02]  /*9b60*/  SYNCS.PHASECHK.TRANS64.TRYWAIT P0, [R2+URZ+0xe0], R3 ;  /* 0x0000e003020075a7 */ /* 0x00446400080011ff */
[----:B-1----:R-:W-:Y:S05]  /*9b70*/  @!P0 NANOSLEEP.SYNCS 0x989680 ;  /* 0x009896800000895d */ /* 0x002fea0003900000 */
[----:B------:R-:W1:Y:S02]  /*9b80*/  @!P0 SYNCS.PHASECHK.TRANS64 P0, [R2+URZ+0xe0], R3 ;  /* 0x0000e003020085a7 */ /* 0x000e6400080010ff */
[----:B-1----:R-:W-:Y:S05]  /*9b90*/  @!P0 BRA `(.L_x_19) ;  /* 0xfffffffc00f08947 */ /* 0x002fea000383ffff */
[----:B------:R-:W-:Y:S05]  /*9ba0*/  BRA `(.L_x_165) ;  /* 0xffffff78007c7947 */ /* 0x000fea000383ffff */
.L_x_22:
[----:B-1----:R-:W-:-:S07]  /*9bb0*/  MOV R2, UR33 ;  /* 0x0000002100027c02 */ /* 0x002fce0008000f00 */
.L_x_166:
[----:B-1----:R1:W2:Y:S02]  /*9bc0*/  SYNCS.PHASECHK.TRANS64.TRYWAIT P0, [R2+URZ+0x10], R4 ;  /* 0x00001004020075a7 */ /* 0x0022a400080011ff */
[----:B--2---:R-:W-:Y:S05]  /*9bd0*/  @!P0 NANOSLEEP.SYNCS 0x989680 ;  /* 0x009896800000895d */ /* 0x004fea0003900000 */
[----:B------:R-:W2:Y:S02]  /*9be0*/  @!P0 SYNCS.PHASECHK.TRANS64 P0, [R2+URZ+0x10], R4 ;  /* 0x00001004020085a7 */ /* 0x000ea400080010ff */
[----:B--2---:R-:W-:Y:S05]  /*9bf0*/  @!P0 BRA `(.L_x_166) ;  /* 0xfffffffc00f08947 */ /* 0x004fea000383ffff */
[----:B------:R-:W-:Y:S05]  /*9c00*/  BRA `(.L_x_21) ;  /* 0xffffff7800cc7947 */ /* 0x000fea000383ffff */
.L_x_28:
[----:B-1----:R-:W-:-:S07]  /*9c10*/  MOV R2, UR17 ;  /* 0x0000001100027c02 */ /* 0x002fce0008000f00 */
.L_x_167:
[----:B-1----:R1:W2:Y:S02]  /*9c20*/  SYNCS.PHASECHK.TRANS64.TRYWAIT P0, [R2+URZ+0x10], R4 ;  /* 0x00001004020075a7 */ /* 0x0022a400080011ff */
[----:B--2---:R-:W-:Y:S05]  /*9c30*/  @!P0 NANOSLEEP.SYNCS 0x989680 ;  /* 0x009896800000895d */ /* 0x004fea0003900000 */
[----:B------:R-:W2:Y:S02]  /*9c40*/  @!P0 SYNCS.PHASECHK.TRANS64 P0, [R2+URZ+0x10], R4 ;  /* 0x00001004020085a7 */ /* 0x000ea400080010ff */
[----:B--2---:R-:W-:Y:S05]  /*9c50*/  @!P0 BRA `(.L_x_167) ;  /* 0xfffffffc00f08947 */ /* 0x004fea000383ffff */
[----:B------:R-:W-:Y:S05]  /*9c60*/  BRA `(.L_x_27) ;  /* 0xffffff7c00707947 */ /* 0x000fea000383ffff */
.L_x_32:
[----:B-1----:R1:W2:Y:S02]  /*9c70*/  SYNCS.PHASECHK.TRANS64.TRYWAIT P0, [R2+URZ+0x70], R3 ;  /* 0x00007003020075a7 */ /* 0x0022a400080011ff */
[----:B--2---:R-:W-:Y:S05]  /*9c80*/  @!P0 NANOSLEEP.SYNCS 0x989680 ;  /* 0x009896800000895d */ /* 0x004fea0003900000 */
[----:B------:R-:W2:Y:S02]  /*9c90*/  @!P0 SYNCS.PHASECHK.TRANS64 P0, [R2+URZ+0x70], R3 ;  /* 0x00007003020085a7 */ /* 0x000ea400080010ff */
[----:B--2---:R-:W-:Y:S05]  /*9ca0*/  @!P0 BRA `(.L_x_32) ;  /* 0xfffffffc00f08947 */ /* 0x004fea000383ffff */
[----:B------:R-:W-:Y:S05]  /*9cb0*/  BRA `(.L_x_168) ;  /* 0xffffff7c00fc7947 */ /* 0x000fea000383ffff */
.L_x_36:
[----:B----4-:R-:W-:-:S07]  /*9cc0*/  MOV R0, UR4 ;  /* 0x0000000400007c02 */ /* 0x010fce0008000f00 */
.L_x_169:
[----:B-1----:R1:W2:Y:S02]  /*9cd0*/  SYNCS.PHASECHK.TRANS64.TRYWAIT P0, [R0+URZ], R2 ;  /* 0x00000002000075a7 */ /* 0x0022a400080011ff */
[----:B--2---:R-:W-:Y:S05]  /*9ce0*/  @!P0 NANOSLEEP.SYNCS 0x989680 ;  /* 0x009896800000895d */ /* 0x004fea0003900000 */
[----:B------:R-:W2:Y:S02]  /*9cf0*/  @!P0 SYNCS.PHASECHK.TRANS64 P0, [R0+URZ], R2 ;  /* 0x00000002000085a7 */ /* 0x000ea400080010ff */
[----:B--2---:R-:W-:Y:S05]  /*9d00*/  @!P0 BRA `(.L_x_169) ;  /* 0xfffffffc00f08947 */ /* 0x004fea000383ffff */
[----:B------:R-:W-:Y:S05]  /*9d10*/  BRA `(.L_x_170) ;  /* 0xffffff84006c7947 */ /* 0x000fea000383ffff */
.L_x_39:
[----:B-1----:R1:W2:Y:S02]  /*9d20*/  SYNCS.PHASECHK.TRANS64.TRYWAIT P0, [R0+URZ+0xd0], R4 ;  /* 0x0000d004000075a7 */ /* 0x0022a400080011ff */
[----:B--2---:R-:W-:Y:S05]  /*9d30*/  @!P0 NANOSLEEP.SYNCS 0x989680 ;  /* 0x009896800000895d */ /* 0x004fea0003900000 */
[----:B------:R-:W2:Y:S02]  /*9d40*/  @!P0 SYNCS.PHASECHK.TRANS64 P0, [R0+URZ+0xd0], R4 ;  /* 0x0000d004000085a7 */ /* 0x000ea400080010ff */
[----:B--2---:R-:W-:Y:S05]  /*9d50*/  @!P0 BRA `(.L_x_39) ;  /* 0xfffffffc00f08947 */ /* 0x004fea000383ffff */
[----:B------:R-:W-:Y:S05]  /*9d60*/  BRA `(.L_x_171) ;  /* 0xffffff8400c87947 */ /* 0x000fea000383ffff */
.L_x_40:
[----:B------:R-:W-:-:S07]  /*9d70*/  MOV R0, UR5 ;  /* 0x0000000500007c02 */ /* 0x000fce0008000f00 */
.L_x_172:
[----:B-1----:R1:W2:Y:S02]  /*9d80*/  SYNCS.PHASECHK.TRANS64.TRYWAIT P0, [R0+URZ+0x80], R5 ;  /* 0x00008005000075a7 */ /* 0x0022a400080011ff */
[----:B--2---:R-:W-:Y:S05]  /*9d90*/  @!P0 NANOSLEEP.SYNCS 0x989680 ;  /* 0x009896800000895d */ /* 0x004fea0003900000 */
[----:B------:R-:W2:Y:S02]  /*9da0*/  @!P0 SYNCS.PHASECHK.TRANS64 P0, [R0+URZ+0x80], R5 ;  /* 0x00008005000085a7 */ /* 0x000ea400080010ff */
[----:B--2---:R-:W-:Y:S05]  /*9db0*/  @!P0 BRA `(.L_x_172) ;  /* 0xfffffffc00f08947 */ /* 0x004fea000383ffff */
[----:B------:R-:W-:Y:S05]  /*9dc0*/  BRA `(.L_x_173) ;  /* 0xffffff8400d87947 */ /* 0x000fea000383ffff */
.L_x_41:
[----:B-1----:R1:W2:Y:S02]  /*9dd0*/  SYNCS.PHASECHK.TRANS64.TRYWAIT P1, [R0+URZ+0x70], R4 ;  /* 0x00007004000075a7 */ /* 0x0022a400080211ff */
[----:B--2---:R-:W-:Y:S05]  /*9de0*/  @!P1 NANOSLEEP.SYNCS 0x989680 ;  /* 0x009896800000995d */ /* 0x004fea0003900000 */
[----:B------:R-:W2:Y:S02]  /*9df0*/  @!P1 SYNCS.PHASECHK.TRANS64 P1, [R0+URZ+0x70], R4 ;  /* 0x00007004000095a7 */ /* 0x000ea400080210ff */
[----:B--2---:R-:W-:Y:S05]  /*9e00*/  @!P1 BRA `(.L_x_41) ;  /* 0xfffffffc00f09947 */ /* 0x004fea000383ffff */
[----:B------:R-:W-:Y:S05]  /*9e10*/  BRA `(.L_x_174) ;  /* 0xffffff8800087947 */ /* 0x000fea000383ffff */
.L_x_44:
[----:B------:R-:W-:-:S07]  /*9e20*/  MOV R0, UR5 ;  /* 0x0000000500007c02 */ /* 0x000fce0008000f00 */
.L_x_175:
[----:B-1----:R1:W2:Y:S02]  /*9e30*/  SYNCS.PHASECHK.TRANS64.TRYWAIT P0, [R0+URZ+0x80], R2 ;  /* 0x00008002000075a7 */ /* 0x0022a400080011ff */
[----:B--2---:R-:W-:Y:S05]  /*9e40*/  @!P0 NANOSLEEP.SYNCS 0x989680 ;  /* 0x009896800000895d */ /* 0x004fea0003900000 */
[----:B------:R-:W2:Y:S02]  /*9e50*/  @!P0 SYNCS.PHASECHK.TRANS64 P0, [R0+URZ+0x80], R2 ;  /* 0x00008002000085a7 */ /* 0x000ea400080010ff */
[----:B--2---:R-:W-:Y:S05]  /*9e60*/  @!P0 BRA `(.L_x_175) ;  /* 0xfffffffc00f08947 */ /* 0x004fea000383ffff */
[----:B------:R-:W-:Y:S05]  /*9e70*/  BRA `(.L_x_43) ;  /* 0xffffff88005c7947 */ /* 0x000fea000383ffff */
.L_x_51:
[----:B-1----:R1:W2:Y:S02]  /*9e80*/  SYNCS.PHASECHK.TRANS64.TRYWAIT P1, [R0+URZ+0x70], R2 ;  /* 0x00007002000075a7 */ /* 0x0022a400080211ff */
[----:B--2---:R-:W-:Y:S05]  /*9e90*/  @!P1 NANOSLEEP.SYNCS 0x989680 ;  /* 0x009896800000995d */ /* 0x004fea0003900000 */
[----:B------:R-:W2:Y:S02]  /*9ea0*/  @!P1 SYNCS.PHASECHK.TRANS64 P1, [R0+URZ+0x70], R2 ;  /* 0x00007002000095a7 */ /* 0x000ea400080210ff */
[----:B--2---:R-:W-:Y:S05]  /*9eb0*/  @!P1 BRA `(.L_x_51) ;  /* 0xfffffffc00f09947 */ /* 0x004fea000383ffff */
[----:B------:R-:W-:Y:S05]  /*9ec0*/  BRA `(.L_x_176) ;  /* 0xffffff8c00cc7947 */ /* 0x000fea000383ffff */
.L_x_52:
[----:B------:R-:W-:-:S07]  /*9ed0*/  MOV R2, UR7 ;  /* 0x0000000700027c02 */ /* 0x000fce0008000f00 */
.L_x_177:
[----:B-1----:R1:W2:Y:S02]  /*9ee0*/  SYNCS.PHASECHK.TRANS64.TRYWAIT P0, [R2+URZ+0xb0], R0 ;  /* 0x0000b000020075a7 */ /* 0x0022a400080011ff */
[----:B--2---:R-:W-:Y:S05]  /*9ef0*/  @!P0 NANOSLEEP.SYNCS 0x989680 ;  /* 0x009896800000895d */ /* 0x004fea0003900000 */
[----:B------:R-:W2:Y:S02]  /*9f00*/  @!P0 SYNCS.PHASECHK.TRANS64 P0, [R2+URZ+0xb0], R0 ;  /* 0x0000b000020085a7 */ /* 0x000ea400080010ff */
[----:B--2---:R-:W-:Y:S05]  /*9f10*/  @!P0 BRA `(.L_x_177) ;  /* 0xfffffffc00f08947 */ /* 0x004fea000383ffff */
[----:B------:R-:W-:Y:S05]  /*9f20*/  BRA `(.L_x_178) ;  /* 0xffffff9000047947 */ /* 0x000fea000383ffff */
.L_x_55:
[----:B------:R-:W-:Y:S07]  /*9f30*/  MOV R0, UR6 ;  /* 0x0000000600007c02 */ /* 0x000fee0008000f00 */
.L_x_179:
[----:B-1----:R1:W2:Y:S02]  /*9f40*/  SYNCS.PHASECHK.TRANS64.TRYWAIT P0, [R0+URZ], R2 ;  /* 0x00000002000075a7 */ /* 0x0022a400080011ff */
[----:B--2---:R-:W-:Y:S05]  /*9f50*/  @!P0 NANOSLEEP.SYNCS 0x989680 ;  /* 0x009896800000895d */ /* 0x004fea0003900000 */
[----:B------:R-:W2:Y:S02]  /*9f60*/  @!P0 SYNCS.PHASECHK.TRANS64 P0, [R0+URZ], R2 ;  /* 0x00000002000085a7 */ /* 0x000ea400080010ff */
[----:B--2---:R-:W-:Y:S05]  /*9f70*/  @!P0 BRA `(.L_x_179) ;  /* 0xfffffffc00f08947 */ /* 0x004fea000383ffff */
[----:B------:R-:W-:Y:S05]  /*9f80*/  BRA `(.L_x_54) ;  /* 0xffffff9000207947 */ /* 0x000fea000383ffff */
.L_x_58:
[----:B------:R-:W-:-:S07]  /*9f90*/  MOV R0, UR6 ;  /* 0x0000000600007c02 */ /* 0x000fce0008000f00 */
.L_x_180:
[----:B--2---:R2:W4:Y:S02]  /*9fa0*/  SYNCS.PHASECHK.TRANS64.TRYWAIT P0, [R0+URZ], R2 ;  /* 0x00000002000075a7 */ /* 0x00452400080011ff */
[----:B----4-:R-:W-:Y:S05]  /*9fb0*/  @!P0 NANOSLEEP.SYNCS 0x989680 ;  /* 0x009896800000895d */ /* 0x010fea0003900000 */
[----:B------:R-:W4:Y:S02]  /*9fc0*/  @!P0 SYNCS.PHASECHK.TRANS64 P0, [R0+URZ], R2 ;  /* 0x00000002000085a7 */ /* 0x000f2400080010ff */
[----:B----4-:R-:W-:Y:S05]  /*9fd0*/  @!P0 BRA `(.L_x_180) ;  /* 0xfffffffc00f08947 */ /* 0x010fea000383ffff */
[----:B------:R-:W-:Y:S05]  /*9fe0*/  BRA `(.L_x_181) ;  /* 0xffffff9000fc7947 */ /* 0x000fea000383ffff */
.L_x_59:
[----:B------:R-:W-:-:S07]  /*9ff0*/  MOV R0, UR6 ;  /* 0x0000000600007c02 */ /* 0x000fce0008000f00 */
.L_x_182:
[----:B-1----:R1:W2:Y:S02]  /*a000*/  SYNCS.PHASECHK.TRANS64.TRYWAIT P0, [R0+URZ], R3 ;  /* 0x00000003000075a7 */ /* 0x0022a400080011ff */
[----:B--2---:R-:W-:Y:S05]  /*a010*/  @!P0 NANOSLEEP.SYNCS 0x989680 ;  /* 0x009896800000895d */ /* 0x004fea0003900000 */
[----:B------:R-:W2:Y:S02]  /*a020*/  @!P0 SYNCS.PHASECHK.TRANS64 P0, [R0+URZ], R3 ;  /* 0x00000003000085a7 */ /* 0x000ea400080010ff */
[----:B--2---:R-:W-:Y:S05]  /*a030*/  @!P0 BRA `(.L_x_182) ;  /* 0xfffffffc00f08947 */ /* 0x004fea000383ffff */
[----:B------:R-:W-:Y:S05]  /*a040*/  BRA `(.L_x_183) ;  /* 0xffffff9400087947 */ /* 0x000fea000383ffff */
.L_x_60:
[----:B------:R-:W-:-:S07]  /*a050*/  MOV R0, UR6 ;  /* 0x0000000600007c02 */ /* 0x000fce0008000f00 */
.L_x_184:
[----:B-1----:R1:W2:Y:S02]  /*a060*/  SYNCS.PHASECHK.TRANS64.TRYWAIT P0, [R0+URZ], R3 ;  /* 0x00000003000075a7 */ /* 0x0022a400080011ff */
[----:B--2---:R-:W-:Y:S05]  /*a070*/  @!P0 NANOSLEEP.SYNCS 0x989680 ;  /* 0x009896800000895d */ /* 0x004fea0003900000 */
[----:B------:R-:W2:Y:S02]  /*a080*/  @!P0 SYNCS.PHASECHK.TRANS64 P0, [R0+URZ], R3 ;  /* 0x00000003000085a7 */ /* 0x000ea400080010ff */
[----:B--2---:R-:W-:Y:S05]  /*a090*/  @!P0 BRA `(.L_x_184) ;  /* 0xfffffffc00f08947 */ /* 0x004fea000383ffff */
[----:B------:R-:W-:Y:S05]  /*a0a0*/  BRA `(.L_x_185) ;  /* 0xffffff9400147947 */ /* 0x000fea000383ffff */
.L_x_61:
[----:B-1----:R-:W-:-:S07]  /*a0b0*/  MOV R0, UR7 ;  /* 0x0000000700007c02 */ /* 0x002fce0008000f00 */
.L_x_186:
[----:B-1----:R1:W2:Y:S02]  /*a0c0*/  SYNCS.PHASECHK.TRANS64.TRYWAIT P0, [R0+URZ], R2 ;  /* 0x00000002000075a7 */ /* 0x0022a400080011ff */
[----:B--2---:R-:W-:Y:S05]  /*a0d0*/  @!P0 NANOSLEEP.SYNCS 0x989680 ;  /* 0x009896800000895d */ /* 0x004fea0003900000 */
[----:B------:R-:W2:Y:S02]  /*a0e0*/  @!P0 SYNCS.PHASECHK.TRANS64 P0, [R0+URZ], R2 ;  /* 0x00000002000085a7 */ /* 0x000ea400080010ff */
[----:B--2---:R-:W-:Y:S05]  /*a0f0*/  @!P0 BRA `(.L_x_186) ;  /* 0xfffffffc00f08947 */ /* 0x004fea000383ffff */
[----:B------:R-:W-:Y:S05]  /*a100*/  BRA `(.L_x_187) ;  /* 0xffffff9400207947 */ /* 0x000fea000383ffff */
.L_x_66:
[----:B--2---:R2:W3:Y:S02]  /*a110*/  SYNCS.PHASECHK.TRANS64.TRYWAIT P0, [R0+URZ+0x70], R2 ;  /* 0x00007002000075a7 */ /* 0x0044e400080011ff */
[----:B---3--:R-:W-:Y:S05]  /*a120*/  @!P0 NANOSLEEP.SYNCS 0x989680 ;  /* 0x009896800000895d */ /* 0x008fea0003900000 */
[----:B------:R-:W3:Y:S02]  /*a130*/  @!P0 SYNCS.PHASECHK.TRANS64 P0, [R0+URZ+0x70], R2 ;  /* 0x00007002000085a7 */ /* 0x000ee400080010ff */
[----:B---3--:R-:W-:Y:S05]  /*a140*/  @!P0 BRA `(.L_x_66) ;  /* 0xfffffffc00f08947 */ /* 0x008fea000383ffff */
[----:B------:R-:W-:Y:S05]  /*a150*/  BRA `(.L_x_188) ;  /* 0xffffff9800207947 */ /* 0x000fea000383ffff */
.L_x_69:
[----:B------:R-:W-:Y:S07]  /*a160*/  MOV R0, UR7 ;  /* 0x0000000700007c02 */ /* 0x000fee0008000f00 */
.L_x_189:
[----:B--2---:R2:W3:Y:S02]  /*a170*/  SYNCS.PHASECHK.TRANS64.TRYWAIT P0, [R0+URZ+0x68], R2 ;  /* 0x00006802000075a7 */ /* 0x0044e400080011ff */
[----:B---3--:R-:W-:Y:S05]  /*a180*/  @!P0 NANOSLEEP.SYNCS 0x989680 ;  /* 0x009896800000895d */ /* 0x008fea0003900000 */
[----:B------:R-:W3:Y:S02]  /*a190*/  @!P0 SYNCS.PHASECHK.TRANS64 P0, [R0+URZ+0x68], R2 ;  /* 0x00006802000085a7 */ /* 0x000ee400080010ff */
[----:B---3--:R-:W-:Y:S05]  /*a1a0*/  @!P0 BRA `(.L_x_189) ;  /* 0xfffffffc00f08947 */ /* 0x008fea000383ffff */
[----:B------:R-:W-:Y:S05]  /*a1b0*/  BRA `(.L_x_68) ;  /* 0xffffff9c00007947 */ /* 0x000fea000383ffff */
.L_x_72:
[----:B------:R-:W-:Y:S07]  /*a1c0*/  MOV R0, UR7 ;  /* 0x0000000700007c02 */ /* 0x000fee0008000f00 */
.L_x_190:
[----:B-1----:R1:W2:Y:S02]  /*a1d0*/  SYNCS.PHASECHK.TRANS64.TRYWAIT P0, [R0+URZ+0x40], R32 ;  /* 0x00004020000075a7 */ /* 0x0022a400080011ff */
[----:B--2---:R-:W-:Y:S05]  /*a1e0*/  @!P0 NANOSLEEP.SYNCS 0x989680 ;  /* 0x009896800000895d */ /* 0x004fea0003900000 */
[----:B------:R-:W2:Y:S02]  /*a1f0*/  @!P0 SYNCS.PHASECHK.TRANS64 P0, [R0+URZ+0x40], R32 ;  /* 0x00004020000085a7 */ /* 0x000ea400080010ff */
[----:B--2---:R-:W-:Y:S05]  /*a200*/  @!P0 BRA `(.L_x_190) ;  /* 0xfffffffc00f08947 */ /* 0x004fea000383ffff */
[----:B------:R-:W-:Y:S05]  /*a210*/  BRA `(.L_x_191) ;  /* 0xffffff9c007c7947 */ /* 0x000fea000383ffff */
.L_x_73:
[----:B------:R-:W-:Y:S07]  /*a220*/  MOV R0, UR7 ;  /* 0x0000000700007c02 */ /* 0x000fee0008000f00 */
.L_x_192:
[----:B-1----:R1:W2:Y:S02]  /*a230*/  SYNCS.PHASECHK.TRANS64.TRYWAIT P0, [R0+URZ+0x48], R32 ;  /* 0x00004820000075a7 */ /* 0x0022a400080011ff */
[----:B--2---:R-:W-:Y:S05]  /*a240*/  @!P0 NANOSLEEP.SYNCS 0x989680 ;  /* 0x009896800000895d */ /* 0x004fea0003900000 */
[----:B------:R-:W2:Y:S02]  /*a250*/  @!P0 SYNCS.PHASECHK.TRANS64 P0, [R0+URZ+0x48], R32 ;  /* 0x00004820000085a7 */ /* 0x000ea400080010ff */
[----:B--2---:R-:W-:Y:S05]  /*a260*/  @!P0 BRA `(.L_x_192) ;  /* 0xfffffffc00f08947 */ /* 0x004fea000383ffff */
[----:B------:R-:W-:Y:S05]  /*a270*/  BRA `(.L_x_193) ;  /* 0xffffff9c00b87947 */ /* 0x000fea000383ffff */
.L_x_74:
[----:B------:R-:W-:Y:S07]  /*a280*/  MOV R0, UR7 ;  /* 0x0000000700007c02 */ /* 0x000fee0008000f00 */
.L_x_194:
[----:B-1----:R1:W2:Y:S02]  /*a290*/  SYNCS.PHASECHK.TRANS64.TRYWAIT P0, [R0+URZ+0x50], R32 ;  /* 0x00005020000075a7 */ /* 0x0022a400080011ff */
[----:B--2---:R-:W-:Y:S05]  /*a2a0*/  @!P0 NANOSLEEP.SYNCS 0x989680 ;  /* 0x009896800000895d */ /* 0x004fea0003900000 */
[----:B------:R-:W2:Y:S02]  /*a2b0*/  @!P0 SYNCS.PHASECHK.TRANS64 P0, [R0+URZ+0x50], R32 ;  /* 0x00005020000085a7 */ /* 0x000ea400080010ff */
[----:B--2---:R-:W-:Y:S05]  /*a2c0*/  @!P0 BRA `(.L_x_194) ;  /* 0xfffffffc00f08947 */ /* 0x004fea000383ffff */
[----:B------:R-:W-:Y:S05]  /*a2d0*/  BRA `(.L_x_195) ;  /* 0xffffff9c00f87947 */ /* 0x000fea000383ffff */
.L_x_75:
[----:B------:R-:W-:Y:S07]  /*a2e0*/  MOV R0, UR7 ;  /* 0x0000000700007c02 */ /* 0x000fee0008000f00 */
.L_x_196:
[----:B-1----:R1:W2:Y:S02]  /*a2f0*/  SYNCS.PHASECHK.TRANS64.TRYWAIT P0, [R0+URZ+0x58], R32 ;  /* 0x00005820000075a7 */ /* 0x0022a400080011ff */
[----:B--2---:R-:W-:Y:S05]  /*a300*/  @!P0 NANOSLEEP.SYNCS 0x989680 ;  /* 0x009896800000895d */ /* 0x004fea0003900000 */
[----:B------:R-:W2:Y:S02]  /*a310*/  @!P0 SYNCS.PHASECHK.TRANS64 P0, [R0+URZ+0x58], R32 ;  /* 0x00005820000085a7 */ /* 0x000ea400080010ff */
[----:B--2---:R-:W-:Y:S05]  /*a320*/  @!P0 BRA `(.L_x_196) ;  /* 0xfffffffc00f08947 */ /* 0x004fea000383ffff */
[----:B------:R-:W-:Y:S05]  /*a330*/  BRA `(.L_x_197) ;  /* 0xffffffa0003c7947 */ /* 0x000fea000383ffff */
.L_x_76:
[----:B------:R-:W-:Y:S07]  /*a340*/  MOV R0, UR7 ;  /* 0x0000000700007c02 */ /* 0x000fee0008000f00 */
.L_x_198:
[----:B-1----:R1:W2:Y:S02]  /*a350*/  SYNCS.PHASECHK.TRANS64.TRYWAIT P0, [R0+URZ+0x40], R14 ;  /* 0x0000400e000075a7 */ /* 0x0022a400080011ff */
[----:B--2---:R-:W-:Y:S05]  /*a360*/  @!P0 NANOSLEEP.SYNCS 0x989680 ;  /* 0x009896800000895d */ /* 0x004fea0003900000 */
[----:B------:R-:W2:Y:S02]  /*a370*/  @!P0 SYNCS.PHASECHK.TRANS64 P0, [R0+URZ+0x40], R14 ;  /* 0x0000400e000085a7 */ /* 0x000ea400080010ff */
[----:B--2---:R-:W-:Y:S05]  /*a380*/  @!P0 BRA `(.L_x_198) ;  /* 0xfffffffc00f08947 */ /* 0x004fea000383ffff */
[----:B------:R-:W-:Y:S05]  /*a390*/  BRA `(.L_x_199) ;  /* 0xffffffa000847947 */ /* 0x000fea000383ffff */
.L_x_77:
[----:B------:R-:W-:Y:S07]  /*a3a0*/  MOV R0, UR7 ;  /* 0x0000000700007c02 */ /* 0x000fee0008000f00 */
.L_x_200:
[----:B-1----:R1:W2:Y:S02]  /*a3b0*/  SYNCS.PHASECHK.TRANS64.TRYWAIT P0, [R0+URZ+0x48], R14 ;  /* 0x0000480e000075a7 */ /* 0x0022a400080011ff */
[----:B--2---:R-:W-:Y:S05]  /*a3c0*/  @!P0 NANOSLEEP.SYNCS 0x989680 ;  /* 0x009896800000895d */ /* 0x004fea0003900000 */
[----:B------:R-:W2:Y:S02]  /*a3d0*/  @!P0 SYNCS.PHASECHK.TRANS64 P0, [R0+URZ+0x48], R14 ;  /* 0x0000480e000085a7 */ /* 0x000ea400080010ff */
[----:B--2---:R-:W-:Y:S05]  /*a3e0*/  @!P0 BRA `(.L_x_200) ;  /* 0xfffffffc00f08947 */ /* 0x004fea000383ffff */
[----:B------:R-:W-:Y:S05]  /*a3f0*/  BRA `(.L_x_201) ;  /* 0xffffffa000c87947 */ /* 0x000fea000383ffff */
.L_x_78:
[----:B------:R-:W-:Y:S07]  /*a400*/  MOV R0, UR7 ;  /* 0x0000000700007c02 */ /* 0x000fee0008000f00 */
.L_x_202:
[----:B-1----:R1:W2:Y:S02]  /*a410*/  SYNCS.PHASECHK.TRANS64.TRYWAIT P0, [R0+URZ+0x50], R14 ;  /* 0x0000500e000075a7 */ /* 0x0022a400080011ff */
[----:B--2---:R-:W-:Y:S05]  /*a420*/  @!P0 NANOSLEEP.SYNCS 0x989680 ;  /* 0x009896800000895d */ /* 0x004fea0003900000 */
[----:B------:R-:W2:Y:S02]  /*a430*/  @!P0 SYNCS.PHASECHK.TRANS64 P0, [R0+URZ+0x50], R14 ;  /* 0x0000500e000085a7 */ /* 0x000ea400080010ff */
[----:B--2---:R-:W-:Y:S05]  /*a440*/  @!P0 BRA `(.L_x_202) ;  /* 0xfffffffc00f08947 */ /* 0x004fea000383ffff */
[----:B------:R-:W-:Y:S05]  /*a450*/  BRA `(.L_x_203) ;  /* 0xffffffa4000c7947 */ /* 0x000fea000383ffff */
.L_x_79:
[----:B------:R-:W-:Y:S07]  /*a460*/  MOV R0, UR7 ;  /* 0x0000000700007c02 */ /* 0x000fee0008000f00 */
.L_x_204:
[----:B-1----:R1:W2:Y:S02]  /*a470*/  SYNCS.PHASECHK.TRANS64.TRYWAIT P0, [R0+URZ+0x58], R14 ;  /* 0x0000580e000075a7 */ /* 0x0022a400080011ff */
[----:B--2---:R-:W-:Y:S05]  /*a480*/  @!P0 NANOSLEEP.SYNCS 0x989680 ;  /* 0x009896800000895d */ /* 0x004fea0003900000 */
[----:B------:R-:W2:Y:S02]  /*a490*/  @!P0 SYNCS.PHASECHK.TRANS64 P0, [R0+URZ+0x58], R14 ;  /* 0x0000580e000085a7 */ /* 0x000ea400080010ff */
[----:B--2---:R-:W-:Y:S05]  /*a4a0*/  @!P0 BRA `(.L_x_204) ;  /* 0xfffffffc00f08947 */ /* 0x004fea000383ffff */
[----:B------:R-:W-:Y:S05]  /*a4b0*/  BRA `(.L_x_205) ;  /* 0xffffffa400907947 */ /* 0x000fea000383ffff */
.L_x_81:
[----:B------:R-:W-:-:S07]  /*a4c0*/  MOV R0, UR7 ;  /* 0x0000000700007c02 */ /* 0x000fce0008000f00 */
.L_x_206:
[----:B-1----:R1:W3:Y:S02]  /*a4d0*/  SYNCS.PHASECHK.TRANS64.TRYWAIT P0, [R0+URZ+0x40], R32 ;  /* 0x00004020000075a7 */ /* 0x0022e400080011ff */
[----:B---3--:R-:W-:Y:S05]  /*a4e0*/  @!P0 NANOSLEEP.SYNCS 0x989680 ;  /* 0x009896800000895d */ /* 0x008fea0003900000 */
[----:B------:R-:W3:Y:S02]  /*a4f0*/  @!P0 SYNCS.PHASECHK.TRANS64 P0, [R0+URZ+0x40], R32 ;  /* 0x00004020000085a7 */ /* 0x000ee400080010ff */
[----:B---3--:R-:W-:Y:S05]  /*a500*/  @!P0 BRA `(.L_x_206) ;  /* 0xfffffffc00f08947 */ /* 0x008fea000383ffff */
[----:B------:R-:W-:Y:S05]  /*a510*/  BRA `(.L_x_207) ;  /* 0xffffffa400f87947 */ /* 0x000fea000383ffff */
.L_x_82:
[----:B-1----:R-:W-:-:S07]  /*a520*/  MOV R0, UR7 ;  /* 0x0000000700007c02 */ /* 0x002fce0008000f00 */
.L_x_208:
[----:B-1----:R1:W3:Y:S02]  /*a530*/  SYNCS.PHASECHK.TRANS64.TRYWAIT P0, [R0+URZ+0x48], R32 ;  /* 0x00004820000075a7 */ /* 0x0022e400080011ff */
[----:B---3--:R-:W-:Y:S05]  /*a540*/  @!P0 NANOSLEEP.SYNCS 0x989680 ;  /* 0x009896800000895d */ /* 0x008fea0003900000 */
[----:B------:R-:W3:Y:S02]  /*a550*/  @!P0 SYNCS.PHASECHK.TRANS64 P0, [R0+URZ+0x48], R32 ;  /* 0x00004820000085a7 */ /* 0x000ee400080010ff */
[----:B---3--:R-:W-:Y:S05]  /*a560*/  @!P0 BRA `(.L_x_208) ;  /* 0xfffffffc00f08947 */ /* 0x008fea000383ffff */
[----:B------:R-:W-:Y:S05]  /*a570*/  BRA `(.L_x_209) ;  /* 0xffffffa400e87947 */ /* 0x000fea000383ffff */
.L_x_83:
[----:B------:R-:W-:-:S07]  /*a580*/  MOV R2, UR7 ;  /* 0x0000000700027c02 */ /* 0x000fce0008000f00 */
.L_x_210:
[----:B-1----:R1:W3:Y:S02]  /*a590*/  SYNCS.PHASECHK.TRANS64.TRYWAIT P0, [R2+URZ+0x50], R32 ;  /* 0x00005020020075a7 */ /* 0x0022e400080011ff */
[----:B---3--:R-:W-:Y:S05]  /*a5a0*/  @!P0 NANOSLEEP.SYNCS 0x989680 ;  /* 0x009896800000895d */ /* 0x008fea0003900000 */
[----:B------:R-:W3:Y:S02]  /*a5b0*/  @!P0 SYNCS.PHASECHK.TRANS64 P0, [R2+URZ+0x50], R32 ;  /* 0x00005020020085a7 */ /* 0x000ee400080010ff */
[----:B---3--:R-:W-:Y:S05]  /*a5c0*/  @!P0 BRA `(.L_x_210) ;  /* 0xfffffffc00f08947 */ /* 0x008fea000383ffff */
[----:B------:R-:W-:Y:S05]  /*a5d0*/  BRA `(.L_x_211) ;  /* 0xffffffa400dc7947 */ /* 0x000fea000383ffff */
.L_x_85:
[----:B--2---:R2:W4:Y:S02]  /*a5e0*/  SYNCS.PHASECHK.TRANS64.TRYWAIT P0, [R0+URZ+0x70], R2 ;  /* 0x00007002000075a7 */ /* 0x00452400080011ff */
[----:B----4-:R-:W-:Y:S05]  /*a5f0*/  @!P0 NANOSLEEP.SYNCS 0x989680 ;  /* 0x009896800000895d */ /* 0x010fea0003900000 */
[----:B------:R-:W4:Y:S02]  /*a600*/  @!P0 SYNCS.PHASECHK.TRANS64 P0, [R0+URZ+0x70], R2 ;  /* 0x00007002000085a7 */ /* 0x000f2400080010ff */
[----:B----4-:R-:W-:Y:S05]  /*a610*/  @!P0 BRA `(.L_x_85) ;  /* 0xfffffffc00f08947 */ /* 0x010fea000383ffff */
[----:B------:R-:W-:Y:S05]  /*a620*/  BRA `(.L_x_212) ;  /* 0xffffffa800a07947 */ /* 0x000fea000383ffff */
.L_x_96:
[----:B-1----:R-:W-:Y:S04]  /*a630*/  MOV R2, UR48 ;  /* 0x0000003000027c02 */ /* 0x002fe80008000f00 */
[----:B------:R1:W3:Y:S03]  /*a640*/  SYNCS.PHASECHK.TRANS64.TRYWAIT P1, [R2+URZ+0x20], R3 ;  /* 0x00002003020075a7 */ /* 0x0002e600080211ff */
[----:B---3--:R-:W-:Y:S05]  /*a650*/  @!P1 NANOSLEEP.SYNCS 0x989680 ;  /* 0x009896800000995d */ /* 0x008fea0003900000 */
[----:B------:R-:W3:Y:S02]  /*a660*/  @!P1 SYNCS.PHASECHK.TRANS64 P1, [R2+URZ+0x20], R3 ;  /* 0x00002003020095a7 */ /* 0x000ee400080210ff */
[----:B---3--:R-:W-:Y:S05]  /*a670*/  @!P1 BRA `(.L_x_96) ;  /* 0xfffffffc00ec9947 */ /* 0x008fea000383ffff */
[----:B------:R-:W-:Y:S05]  /*a680*/  BRA `(.L_x_95) ;  /* 0xffffffb400a87947 */ /* 0x000fea000383ffff */
.L_x_98:
[----:B-1----:R1:W4:Y:S02]  /*a690*/  SYNCS.PHASECHK.TRANS64.TRYWAIT P0, [R83+URZ+0x90], R0 ;  /* 0x00009000530075a7 */ /* 0x00232400080011ff */
[----:B----4-:R-:W-:Y:S05]  /*a6a0*/  @!P0 NANOSLEEP.SYNCS 0x989680 ;  /* 0x009896800000895d */ /* 0x010fea0003900000 */
[----:B------:R-:W4:Y:S02]  /*a6b0*/  @!P0 SYNCS.PHASECHK.TRANS64 P0, [R83+URZ+0x90], R0 ;  /* 0x00009000530085a7 */ /* 0x000f2400080010ff */
[----:B----4-:R-:W-:Y:S05]  /*a6c0*/  @!P0 BRA `(.L_x_98) ;  /* 0xfffffffc00f08947 */ /* 0x010fea000383ffff */
[----:B------:R-:W-:Y:S05]  /*a6d0*/  BRA `(.L_x_97) ;  /* 0xffffffb400d07947 */ /* 0x000fea000383ffff */
.L_x_107:
[----:B-1----:R1:W2:Y:S02]  /*a6e0*/  SYNCS.PHASECHK.TRANS64.TRYWAIT P0, [R2+URZ+0x20], R0 ;  /* 0x00002000020075a7 */ /* 0x0022a400080011ff */
[----:B--2---:R-:W-:Y:S05]  /*a6f0*/  @!P0 NANOSLEEP.SYNCS 0x989680 ;  /* 0x009896800000895d */ /* 0x004fea0003900000 */
[----:B------:R-:W2:Y:S02]  /*a700*/  @!P0 SYNCS.PHASECHK.TRANS64 P0, [R2+URZ+0x20], R0 ;  /* 0x00002000020085a7 */ /* 0x000ea400080010ff */
[----:B--2---:R-:W-:Y:S05]  /*a710*/  @!P0 BRA `(.L_x_107) ;  /* 0xfffffffc00f08947 */ /* 0x004fea000383ffff */
[----:B------:R-:W-:Y:S05]  /*a720*/  BRA `(.L_x_106) ;  /* 0xffffffbc006c7947 */ /* 0x000fea000383ffff */
.L_x_115:
[----:B-1----:R1:W2:Y:S02]  /*a730*/  SYNCS.PHASECHK.TRANS64.TRYWAIT P0, [R0+URZ+0x20], R6 ;  /* 0x00002006000075a7 */ /* 0x0022a400080011ff */
[----:B--2---:R-:W-:Y:S05]  /*a740*/  @!P0 NANOSLEEP.SYNCS 0x989680 ;  /* 0x009896800000895d */ /* 0x004fea0003900000 */
[----:B------:R-:W2:Y:S02]  /*a750*/  @!P0 SYNCS.PHASECHK.TRANS64 P0, [R0+URZ+0x20], R6 ;  /* 0x00002006000085a7 */ /* 0x000ea400080010ff */
[----:B--2---:R-:W-:Y:S05]  /*a760*/  @!P0 BRA `(.L_x_115) ;  /* 0xfffffffc00f08947 */ /* 0x004fea000383ffff */
[----:B------:R-:W-:Y:S05]  /*a770*/  BRA `(.L_x_114) ;  /* 0xffffffc4002c7947 */ /* 0x000fea000383ffff */
.L_x_123:
[----:B-1----:R1:W2:Y:S02]  /*a780*/  SYNCS.PHASECHK.TRANS64.TRYWAIT P0, [R0+URZ+0x20], R6 ;  /* 0x00002006000075a7 */ /* 0x0022a400080011ff */
[----:B--2---:R-:W-:Y:S05]  /*a790*/  @!P0 NANOSLEEP.SYNCS 0x989680 ;  /* 0x009896800000895d */ /* 0x004fea0003900000 */
[----:B------:R-:W2:Y:S02]  /*a7a0*/  @!P0 SYNCS.PHASECHK.TRANS64 P0, [R0+URZ+0x20], R6 ;  /* 0x00002006000085a7 */ /* 0x000ea400080010ff */
[----:B--2---:R-:W-:Y:S05]  /*a7b0*/  @!P0 BRA `(.L_x_123) ;  /* 0xfffffffc00f08947 */ /* 0x004fea000383ffff */
[----:B------:R-:W-:Y:S05]  /*a7c0*/  BRA `(.L_x_122) ;  /* 0xffffffc800f07947 */ /* 0x000fea000383ffff */
.L_x_131:
[----:B-1----:R1:W2:Y:S02]  /*a7d0*/  SYNCS.PHASECHK.TRANS64.TRYWAIT P0, [R0+URZ+0x20], R6 ;  /* 0x00002006000075a7 */ /* 0x0022a400080011ff */
[----:B--2---:R-:W-:Y:S05]  /*a7e0*/  @!P0 NANOSLEEP.SYNCS 0x989680 ;  /* 0x009896800000895d */ /* 0x004fea0003900000 */
[----:B------:R-:W2:Y:S02]  /*a7f0*/  @!P0 SYNCS.PHASECHK.TRANS64 P0, [R0+URZ+0x20], R6 ;  /* 0x00002006000085a7 */ /* 0x000ea400080010ff */
[----:B--2---:R-:W-:Y:S05]  /*a800*/  @!P0 BRA `(.L_x_131) ;  /* 0xfffffffc00f08947 */ /* 0x004fea000383ffff */
[----:B------:R-:W-:Y:S05]  /*a810*/  BRA `(.L_x_130) ;  /* 0xffffffd000c07947 */ /* 0x000fea000383ffff */
.L_x_139:
[----:B-1----:R1:W2:Y:S02]  /*a820*/  SYNCS.PHASECHK.TRANS64.TRYWAIT P0, [R0+URZ+0x20], R6 ;  /* 0x00002006000075a7 */ /* 0x0022a400080011ff */
[----:B--2---:R-:W-:Y:S05]  /*a830*/  @!P0 NANOSLEEP.SYNCS 0x989680 ;  /* 0x009896800000895d */ /* 0x004fea0003900000 */
[----:B------:R-:W2:Y:S02]  /*a840*/  @!P0 SYNCS.PHASECHK.TRANS64 P0, [R0+URZ+0x20], R6 ;  /* 0x00002006000085a7 */ /* 0x000ea400080010ff */
[----:B--2---:R-:W-:Y:S05]  /*a850*/  @!P0 BRA `(.L_x_139) ;  /* 0xfffffffc00f08947 */ /* 0x004fea000383ffff */
[----:B------:R-:W-:Y:S05]  /*a860*/  BRA `(.L_x_138) ;  /* 0xffffffd800a07947 */ /* 0x000fea000383ffff */
.L_x_147:
[----:B-1----:R1:W2:Y:S02]  /*a870*/  SYNCS.PHASECHK.TRANS64.TRYWAIT P0, [R0+URZ+0x20], R6 ;  /* 0x00002006000075a7 */ /* 0x0022a400080011ff */
[----:B--2---:R-:W-:Y:S05]  /*a880*/  @!P0 NANOSLEEP.SYNCS 0x989680 ;  /* 0x009896800000895d */ /* 0x004fea0003900000 */
[----:B------:R-:W2:Y:S02]  /*a890*/  @!P0 SYNCS.PHASECHK.TRANS64 P0, [R0+URZ+0x20], R6 ;  /* 0x00002006000085a7 */ /* 0x000ea400080010ff */
[----:B--2---:R-:W-:Y:S05]  /*a8a0*/  @!P0 BRA `(.L_x_147) ;  /* 0xfffffffc00f08947 */ /* 0x004fea000383ffff */
[----:B------:R-:W-:Y:S05]  /*a8b0*/  BRA `(.L_x_146) ;  /* 0xffffffe000747947 */ /* 0x000fea000383ffff */
.L_x_155:
[----:B-1----:R1:W2:Y:S02]  /*a8c0*/  SYNCS.PHASECHK.TRANS64.TRYWAIT P0, [R0+URZ+0x20], R87 ;  /* 0x00002057000075a7 */ /* 0x0022a400080011ff */
[----:B--2---:R-:W-:Y:S05]  /*a8d0*/  @!P0 NANOSLEEP.SYNCS 0x989680 ;  /* 0x009896800000895d */ /* 0x004fea0003900000 */
[----:B------:R-:W2:Y:S02]  /*a8e0*/  @!P0 SYNCS.PHASECHK.TRANS64 P0, [R0+URZ+0x20], R87 ;  /* 0x00002057000085a7 */ /* 0x000ea400080010ff */
[----:B--2---:R-:W-:Y:S05]  /*a8f0*/  @!P0 BRA `(.L_x_155) ;  /* 0xfffffffc00f08947 */ /* 0x004fea000383ffff */
[----:B------:R-:W-:Y:S05]  /*a900*/  BRA `(.L_x_154) ;  /* 0xffffffe800487947 */ /* 0x000fea000383ffff */
        .weak           $__internal_0_$__cuda_sm10x_tcgen05_guardrail_trap_col_being_dealloced_not_returned_by_alloc
        .type           $__internal_0_$__cuda_sm10x_tcgen05_guardrail_trap_col_being_dealloced_not_returned_by_alloc,@function
        .size           $__internal_0_$__cuda_sm10x_tcgen05_guardrail_trap_col_being_dealloced_not_returned_by_alloc,($__internal_1_$__cuda_sm10x_tcgen05_guardrail_trap_phase_invalid_during_alloc - $__internal_0_$__cuda_sm10x_tcgen05_guardrail_trap_col_being_dealloced_not_returned_by_alloc)
$__internal_0_$__cuda_sm10x_tcgen05_guardrail_trap_col_being_dealloced_not_returned_by_alloc:
[----:B------:R-:W-:Y:S05]  /*a910*/  BPT.TRAP 0x1 ;  /* 0x000000040000795c */ /* 0x000fea0000300000 */
[----:B------:R-:W-:-:S04]  /*a920*/  HFMA2 R3, -RZ, RZ, 0, 0 ;  /* 0x00000000ff037431 */ /* 0x000fc800000001ff */
[----:B------:R-:W-:Y:S05]  /*a930*/  RET.REL.NODEC R2 `(_ZN7cutlass13device_kernelINS_4gemm6kernel13GemmUniversalIN4cute5tupleIJiiiiEEENS1_10collective13CollectiveMmaINS1_35MainloopSm100TmaUmmaWarpSpecializedILi2ELi2ELi4ENS5_IJNS4_1CILi1EEESB_SB_EEEEENS5_IJNSA_ILi128EEESE_NSA_ILi32EEEEEEfNS5_IJlSB_lEEEfSH_NS4_8TiledMMAINS4_8MMA_AtomIJNS4_17SM100_MMA_TF32_SSINS_10tfloat32_tESL_fLi128ELi128ELNS4_4UMMA5MajorE0ELSN_0ELNSM_7ScaleInE0ELSO_0EEEEEENS4_6LayoutISC_NS5_IJNSA_ILi0EEESS_SS_EEEEENS5_IJNS4_10UnderscoreESV_SV_EEEEENS4_13SM90_TMA_LOADENS4_14ComposedLayoutINS4_7SwizzleILi3ELi4ELi3EEENS4_18smem_ptr_flag_bitsILi32EEENSR_INS5_IJNSA_ILi8EEESF_EEENS5_IJSF_SB_EEEEEEEvNS4_8identityESY_S18_vS19_EENS_8epilogue10collective18CollectiveEpilogueINS1B_23Sm100TmaWarpSpecializedILi4ELi2ELi16ELb1ELb0EEEJSG_NS5_IJNSR_ISE_SB_EENSR_INSA_ILi16EEESB_EEEEEfSH_fSH_NS1B_6fusion15FusionCallbacksIS1F_NS1K_17LinearCombinationIffffLNS_15FloatRoundStyleE2EEESG_S1J_JEEENS4_5SM1004TMEM4LOAD26SM100_TMEM_LOAD_32dp32b16xESY_NSZ_INS10_ILi2ELi4ELi3EEES13_NSR_INS5_IJS14_S1H_EEENS5_IJS1H_SB_EEEEEEENS4_39AutoVectorizingCopyWithAssumedAlignmentILi128EEENS4_14SM90_TMA_STOREES1Y_S20_S20_EEEvvEEEEvNT_6ParamsE) ;  /* 0xffffff5402b07950 */ /* 0x000fea0003c3ffff */
        .weak           $__internal_1_$__cuda_sm10x_tcgen05_guardrail_trap_phase_invalid_during_alloc
        .type           $__internal_1_$__cuda_sm10x_tcgen05_guardrail_trap_phase_invalid_during_alloc,@function
        .size           $__internal_1_$__cuda_sm10x_tcgen05_guardrail_trap_phase_invalid_during_alloc,($__internal_2_$__cuda_sm10x_tcgen05_guardrail_trap_unallocated_columns_being_dealloced - $__internal_1_$__cuda_sm10x_tcgen05_guardrail_trap_phase_invalid_during_alloc)
$__internal_1_$__cuda_sm10x_tcgen05_guardrail_trap_phase_invalid_during_alloc:
[----:B------:R-:W-:Y:S05]  /*a940*/  BPT.TRAP 0x1 ;  /* 0x000000040000795c */ /* 0x000fea0000300000 */
[----:B------:R-:W-:-:S04]  /*a950*/  MOV R3, 0x0 ;  /* 0x0000000000037802 */ /* 0x000fc80000000f00 */
[----:B------:R-:W-:Y:S05]  /*a960*/  RET.REL.NODEC R2 `(_ZN7cutlass13device_kernelINS_4gemm6kernel13GemmUniversalIN4cute5tupleIJiiiiEEENS1_10collective13CollectiveMmaINS1_35MainloopSm100TmaUmmaWarpSpecializedILi2ELi2ELi4ENS5_IJNS4_1CILi1EEESB_SB_EEEEENS5_IJNSA_ILi128EEESE_NSA_ILi32EEEEEEfNS5_IJlSB_lEEEfSH_NS4_8TiledMMAINS4_8MMA_AtomIJNS4_17SM100_MMA_TF32_SSINS_10tfloat32_tESL_fLi128ELi128ELNS4_4UMMA5MajorE0ELSN_0ELNSM_7ScaleInE0ELSO_0EEEEEENS4_6LayoutISC_NS5_IJNSA_ILi0EEESS_SS_EEEEENS5_IJNS4_10UnderscoreESV_SV_EEEEENS4_13SM90_TMA_LOADENS4_14ComposedLayoutINS4_7SwizzleILi3ELi4ELi3EEENS4_18smem_ptr_flag_bitsILi32EEENSR_INS5_IJNSA_ILi8EEESF_EEENS5_IJSF_SB_EEEEEEEvNS4_8identityESY_S18_vS19_EENS_8epilogue10collective18CollectiveEpilogueINS1B_23Sm100TmaWarpSpecializedILi4ELi2ELi16ELb1ELb0EEEJSG_NS5_IJNSR_ISE_SB_EENSR_INSA_ILi16EEESB_EEEEEfSH_fSH_NS1B_6fusion15FusionCallbacksIS1F_NS1K_17LinearCombinationIffffLNS_15FloatRoundStyleE2EEESG_S1J_JEEENS4_5SM1004TMEM4LOAD26SM100_TMEM_LOAD_32dp32b16xESY_NSZ_INS10_ILi2ELi4ELi3EEES13_NSR_INS5_IJS14_S1H_EEENS5_IJS1H_SB_EEEEEEENS4_39AutoVectorizingCopyWithAssumedAlignmentILi128EEENS4_14SM90_TMA_STOREES1Y_S20_S20_EEEvvEEEEvNT_6ParamsE) ;  /* 0xffffff5402a47950 */ /* 0x000fea0003c3ffff */
        .weak           $__internal_2_$__cuda_sm10x_tcgen05_guardrail_trap_unallocated_columns_being_dealloced
        .type           $__internal_2_$__cuda_sm10x_tcgen05_guardrail_trap_unallocated_columns_being_dealloced,@function
        .size           $__internal_2_$__cuda_sm10x_tcgen05_guardrail_trap_unallocated_columns_being_dealloced,(.L_x_214 - $__internal_2_$__cuda_sm10x_tcgen05_guardrail_trap_unallocated_columns_being_dealloced)
$__internal_2_$__cuda_sm10x_tcgen05_guardrail_trap_unallocated_columns_being_dealloced:
[----:B------:R-:W-:Y:S05]  /*a970*/  BPT.TRAP 0x1 ;  /* 0x000000040000795c */ /* 0x000fea0000300000 */
[----:B------:R-:W-:-:S04]  /*a980*/  HFMA2 R3, -RZ, RZ, 0, 0 ;  /* 0x00000000ff037431 */ /* 0x000fc800000001ff */
[----:B------:R-:W-:Y:S05]  /*a990*/  RET.REL.NODEC R2 `(_ZN7cutlass13device_kernelINS_4gemm6kernel13GemmUniversalIN4cute5tupleIJiiiiEEENS1_10collective13CollectiveMmaINS1_35MainloopSm100TmaUmmaWarpSpecializedILi2ELi2ELi4ENS5_IJNS4_1CILi1EEESB_SB_EEEEENS5_IJNSA_ILi128EEESE_NSA_ILi32EEEEEEfNS5_IJlSB_lEEEfSH_NS4_8TiledMMAINS4_8MMA_AtomIJNS4_17SM100_MMA_TF32_SSINS_10tfloat32_tESL_fLi128ELi128ELNS4_4UMMA5MajorE0ELSN_0ELNSM_7ScaleInE0ELSO_0EEEEEENS4_6LayoutISC_NS5_IJNSA_ILi0EEESS_SS_EEEEENS5_IJNS4_10UnderscoreESV_SV_EEEEENS4_13SM90_TMA_LOADENS4_14ComposedLayoutINS4_7SwizzleILi3ELi4ELi3EEENS4_18smem_ptr_flag_bitsILi32EEENSR_INS5_IJNSA_ILi8EEESF_EEENS5_IJSF_SB_EEEEEEEvNS4_8identityESY_S18_vS19_EENS_8epilogue10collective18CollectiveEpilogueINS1B_23Sm100TmaWarpSpecializedILi4ELi2ELi16ELb1ELb0EEEJSG_NS5_IJNSR_ISE_SB_EENSR_INSA_ILi16EEESB_EEEEEfSH_fSH_NS1B_6fusion15FusionCallbacksIS1F_NS1K_17LinearCombinationIffffLNS_15FloatRoundStyleE2EEESG_S1J_JEEENS4_5SM1004TMEM4LOAD26SM100_TMEM_LOAD_32dp32b16xESY_NSZ_INS10_ILi2ELi4ELi3EEES13_NSR_INS5_IJS14_S1H_EEENS5_IJS1H_SB_EEEEEEENS4_39AutoVectorizingCopyWithAssumedAlignmentILi128EEENS4_14SM90_TMA_STOREES1Y_S20_S20_EEEvvEEEEvNT_6ParamsE) ;  /* 0xffffff5402987950 */ /* 0x000fea0003c3ffff */
.L_x_213:
[----:B------:R-:W-:-:S00]  /*a9a0*/  BRA `(.L_x_213) ;  /* 0xfffffffc00fc7947 */ /* 0x000fc0000383ffff */
[----:B------:R-:W-:-:S00]  /*a9b0*/  NOP ;  /* 0x0000000000007918 */ /* 0x000fc00000000000 */
        /* <DEDUP_REMOVED lines=12> */
.L_x_214:


//--------------------- .nv.global.init           --------------------------
	.section	.nv.global.init,"aw",@progbits
.nv.global.init:
	.type		$str$27,@object
	.size		$str$27,($str$28 - $str$27)
$str$27:
        /*0000*/ 	.byte	0x28, 0x61, 0x64, 0x64, 0x72, 0x65, 0x73, 0x73, 0x20, 0x26, 0x20, 0x6d, 0x61, 0x73, 0x6b, 0x29
        /*0010*/ 	.byte	0x20, 0x3d, 0x3d, 0x20, 0x30, 0x00
	.type		$str$28,@object
	.size		$str$28,($str$26 - $str$28)
$str$28:
        /*0016*/ 	.byte	0x2f, 0x74, 0x6d, 0x70, 0x2f, 0x63, 0x75, 0x74, 0x6c, 0x61, 0x73, 0x73, 0x5f, 0x73, 0x77, 0x65
        /*0026*/ 	.byte	0x65, 0x70, 0x5f, 0x73, 0x72, 0x63, 0x2f, 0x69, 0x6e, 0x63, 0x6c, 0x75, 0x64, 0x65, 0x2f, 0x63
        /*0036*/ 	.byte	0x75, 0x74, 0x65, 0x2f, 0x70, 0x6f, 0x69, 0x6e, 0x74, 0x65, 0x72, 0x5f, 0x66, 0x6c, 0x61, 0x67
        /*0046*/ 	.byte	0x67, 0x65, 0x64, 0x2e, 0x68, 0x70, 0x70, 0x00
	.type		$str$26,@object
	.size		$str$26,($str$25 - $str$26)
$str$26:
        /*004e*/ 	.byte	0x2f, 0x74, 0x6d, 0x70, 0x2f, 0x63, 0x75, 0x74, 0x6c, 0x61, 0x73, 0x73, 0x5f, 0x73, 0x77, 0x65
        /*005e*/ 	.byte	0x65, 0x70, 0x5f, 0x73, 0x72, 0x63, 0x2f, 0x69, 0x6e, 0x63, 0x6c, 0x75, 0x64, 0x65, 0x2f, 0x63
        /*006e*/ 	.byte	0x75, 0x74, 0x65, 0x2f, 0x61, 0x74, 0x6f, 0x6d, 0x2f, 0x63, 0x6f, 0x70, 0x79, 0x5f, 0x74, 0x72
        /*007e*/ 	.byte	0x61, 0x69, 0x74, 0x73, 0x5f, 0x73, 0x6d, 0x31, 0x30, 0x30, 0x2e, 0x68, 0x70, 0x70, 0x00
	.type		$str$25,@object
	.size		$str$25,(__unnamed_1 - $str$25)
$str$25:
        /*008d*/ 	.byte	0x28, 0x28, 0x75, 0x69, 0x6e, 0x74, 0x33, 0x32, 0x5f, 0x74, 0x28, 0x74, 0x68, 0x72, 0x65, 0x61
        /*009d*/ 	.byte	0x64, 0x49, 0x64, 0x78, 0x2e, 0x78, 0x29, 0x20, 0x2f, 0x20, 0x33, 0x32, 0x29, 0x20, 0x25, 0x20
        /*00ad*/ 	.byte	0x34, 0x29, 0x20, 0x3d, 0x3d, 0x20, 0x28, 0x28, 0x28, 0x74, 0x6d, 0x65, 0x6d, 0x5f, 0x61, 0x64
        /*00bd*/ 	.byte	0x64, 0x72, 0x20, 0x3e, 0x3e, 0x20, 0x31, 0x36, 0x29, 0x20, 0x2f, 0x20, 0x33, 0x32, 0x29, 0x20
        /*00cd*/ 	.byte	0x25, 0x20, 0x34, 0x29, 0x00
	.type		__unnamed_1,@object
	.size		__unnamed_1,(__unnamed_2 - __unnamed_1)
__unnamed_1:
        /*00d2*/ 	.byte	0x61, 0x75, 0x74, 0x6f, 0x20, 0x63, 0x75, 0x74, 0x65, 0x3a, 0x3a, 0x61, 0x73, 0x5f, 0x70, 0x6f
        /* <DEDUP_REMOVED lines=23> */
        /*0252*/ 	.byte	0x43, 0x3c, 0x32, 0x30, 0x34, 0x38, 0x3e, 0x3e, 0x3e, 0x3e, 0x5d, 0x00
	.type		__unnamed_2,@object
	.size		__unnamed_2,(.L_2 - __unnamed_2)
__unnamed_2:
        /* <DEDUP_REMOVED lines=42> */
        /*04fe*/ 	.byte	0x3e, 0x5d, 0x00
.L_2:


//--------------------- .nv.shared._ZN7cutlass13device_kernelINS_4gemm6kernel13GemmUniversalIN4cute5tupleIJiiiiEEENS1_10collective13CollectiveMmaINS1_35MainloopSm100TmaUmmaWarpSpecializedILi2ELi2ELi4ENS5_IJNS4_1CILi1EEESB_SB_EEEEENS5_IJNSA_ILi128EEESE_NSA_ILi32EEEEEEfNS5_IJlSB_lEEEfSH_NS4_8TiledMMAINS4_8MMA_AtomIJNS4_17SM100_MMA_TF32_SSINS_10tfloat32_tESL_fLi128ELi128ELNS4_4UMMA5MajorE0ELSN_0ELNSM_7ScaleInE0ELSO_0EEEEEENS4_6LayoutISC_NS5_IJNSA_ILi0EEESS_SS_EEEEENS5_IJNS4_10UnderscoreESV_SV_EEEEENS4_13SM90_TMA_LOADENS4_14ComposedLayoutINS4_7SwizzleILi3ELi4ELi3EEENS4_18smem_ptr_flag_bitsILi32EEENSR_INS5_IJNSA_ILi8EEESF_EEENS5_IJSF_SB_EEEEEEEvNS4_8identityESY_S18_vS19_EENS_8epilogue10collective18CollectiveEpilogueINS1B_23Sm100TmaWarpSpecializedILi4ELi2ELi16ELb1ELb0EEEJSG_NS5_IJNSR_ISE_SB_EENSR_INSA_ILi16EEESB_EEEEEfSH_fSH_NS1B_6fusion15FusionCallbacksIS1F_NS1K_17LinearCombinationIffffLNS_15FloatRoundStyleE2EEESG_S1J_JEEENS4_5SM1004TMEM4LOAD26SM100_TMEM_LOAD_32dp32b16xESY_NSZ_INS10_ILi2ELi4ELi3EEES13_NSR_INS5_IJS14_S1H_EEENS5_IJS1H_SB_EEEEEEENS4_39AutoVectorizingCopyWithAssumedAlignmentILi128EEENS4_14SM90_TMA_STOREES1Y_S20_S20_EEEvvEEEEvNT_6ParamsE --------------------------
	.section	.nv.shared._ZN7cutlass13device_kernelINS_4gemm6kernel13GemmUniversalIN4cute5tupleIJiiiiEEENS1_10collective13CollectiveMmaINS1_35MainloopSm100TmaUmmaWarpSpecializedILi2ELi2ELi4ENS5_IJNS4_1CILi1EEESB_SB_EEEEENS5_IJNSA_ILi128EEESE_NSA_ILi32EEEEEEfNS5_IJlSB_lEEEfSH_NS4_8TiledMMAINS4_8MMA_AtomIJNS4_17SM100_MMA_TF32_SSINS_10tfloat32_tESL_fLi128ELi128ELNS4_4UMMA5MajorE0ELSN_0ELNSM_7ScaleInE0ELSO_0EEEEEENS4_6LayoutISC_NS5_IJNSA_ILi0EEESS_SS_EEEEENS5_IJNS4_10UnderscoreESV_SV_EEEEENS4_13SM90_TMA_LOADENS4_14ComposedLayoutINS4_7SwizzleILi3ELi4ELi3EEENS4_18smem_ptr_flag_bitsILi32EEENSR_INS5_IJNSA_ILi8EEESF_EEENS5_IJSF_SB_EEEEEEEvNS4_8identityESY_S18_vS19_EENS_8epilogue10collective18CollectiveEpilogueINS1B_23Sm100TmaWarpSpecializedILi4ELi2ELi16ELb1ELb0EEEJSG_NS5_IJNSR_ISE_SB_EENSR_INSA_ILi16EEESB_EEEEEfSH_fSH_NS1B_6fusion15FusionCallbacksIS1F_NS1K_17LinearCombinationIffffLNS_15FloatRoundStyleE2EEESG_S1J_JEEENS4_5SM1004TMEM4LOAD26SM100_TMEM_LOAD_32dp32b16xESY_NSZ_INS10_ILi2ELi4ELi3EEES13_NSR_INS5_IJS14_S1H_EEENS5_IJS1H_SB_EEEEEEENS4_39AutoVectorizingCopyWithAssumedAlignmentILi128EEENS4_14SM90_TMA_STOREES1Y_S20_S20_EEEvvEEEEvNT_6ParamsE,"aw",@nobits
	.sectionflags	@""
	.align	16
	.zero		1024


//--------------------- .nv.shared.reserved.0     --------------------------
	.section	.nv.shared.reserved.0,"aw",@nobits
	.weak		__nv_reservedSMEM_offset_0_alias
	.size		__nv_reservedSMEM_offset_0_alias, 0, 64
	.other		__nv_reservedSMEM_offset_0_alias,@"STO_CUDA_RESERVED_SHARED STV_DEFAULT"
__nv_reservedSMEM_offset_0_alias:
	.zero		0
.nv.shared.reserved.0:
	.zero		64
	.weak		__nv_reservedSMEM_tcgen05_partition
	.type		__nv_reservedSMEM_tcgen05_partition,@object
	.size		__nv_reservedSMEM_tcgen05_partition,(.L_0 - __nv_reservedSMEM_tcgen05_partition)
__nv_reservedSMEM_tcgen05_partition:
	.zero		32
.L_0:


//--------------------- .nv.global                --------------------------
	.section	.nv.global,"aw",@nobits
.nv.global:
	.type		_ZN40_INTERNAL_6deafee4_4_k_cu_74ea4ed2_248214cute1_E,@object
	.size		_ZN40_INTERNAL_6deafee4_4_k_cu_74ea4ed2_248214cute1_E,(_ZN40_INTERNAL_6deafee4_4_k_cu_74ea4ed2_248214cuda3std3__45__cpo6cbeginE - _ZN40_INTERNAL_6deafee4_4_k_cu_74ea4ed2_248214cute1_E)
_ZN40_INTERNAL_6deafee4_4_k_cu_74ea4ed2_248214cute1_E:
	.zero		1
	.type		_ZN40_INTERNAL_6deafee4_4_k_cu_74ea4ed2_248214cuda3std3__45__cpo6cbeginE,@object
	.size		_ZN40_INTERNAL_6deafee4_4_k_cu_74ea4ed2_248214cuda3std3__45__cpo6cbeginE,(_ZN40_INTERNAL_6deafee4_4_k_cu_74ea4ed2_248214cuda3std3__48in_placeE - _ZN40_INTERNAL_6deafee4_4_k_cu_74ea4ed2_248214cuda3std3__45__cpo6cbeginE)
_ZN40_INTERNAL_6deafee4_4_k_cu_74ea4ed2_248214cuda3std3__45__cpo6cbeginE:
	.zero		1
	.type		_ZN40_INTERNAL_6deafee4_4_k_cu_74ea4ed2_248214cuda3std3__48in_placeE,@object
	.size		_ZN40_INTERNAL_6deafee4_4_k_cu_74ea4ed2_248214cuda3std3__48in_placeE,(_ZN40_INTERNAL_6deafee4_4_k_cu_74ea4ed2_248214cuda3std6ranges3__45__cpo9iter_moveE - _ZN40_INTERNAL_6deafee4_4_k_cu_74ea4ed2_248214cuda3std3__48in_placeE)
_ZN40_INTERNAL_6deafee4_4_k_cu_74ea4ed2_248214cuda3std3__48in_placeE:
	.zero		1
	.type		_ZN40_INTERNAL_6deafee4_4_k_cu_74ea4ed2_248214cuda3std6ranges3__45__cpo9iter_moveE,@object
	.size		_ZN40_INTERNAL_6deafee4_4_k_cu_74ea4ed2_248214cuda3std6ranges3__45__cpo9iter_moveE,(_ZN40_INTERNAL_6deafee4_4_k_cu_74ea4ed2_248214cuda3std3__45__cpo5beginE - _ZN40_INTERNAL_6deafee4_4_k_cu_74ea4ed2_248214cuda3std6ranges3__45__cpo9iter_moveE)
_ZN40_INTERNAL_6deafee4_4_k_cu_74ea4ed2_248214cuda3std6ranges3__45__cpo9iter_moveE:
	.zero		1
	.type		_ZN40_INTERNAL_6deafee4_4_k_cu_74ea4ed2_248214cuda3std3__45__cpo5beginE,@object
	.size		_ZN40_INTERNAL_6deafee4_4_k_cu_74ea4ed2_248214cuda3std3__45__cpo5beginE,(_ZN40_INTERNAL_6deafee4_4_k_cu_74ea4ed2_248214cuda3std3__442_GLOBAL__N__6deafee4_4_k_cu_74ea4ed2_248216ignoreE - _ZN40_INTERNAL_6deafee4_4_k_cu_74ea4ed2_248214cuda3std3__45__cpo5beginE)
_ZN40_INTERNAL_6deafee4_4_k_cu_74ea4ed2_248214cuda3std3__45__cpo5beginE:
	.zero		1
	.type		_ZN40_INTERNAL_6deafee4_4_k_cu_74ea4ed2_248214cuda3std3__442_GLOBAL__N__6deafee4_4_k_cu_74ea4ed2_248216ignoreE,@object
	.size		_ZN40_INTERNAL_6deafee4_4_k_cu_74ea4ed2_248214cuda3std3__442_GLOBAL__N__6deafee4_4_k_cu_74ea4ed2_248216ignoreE,(_ZN40_INTERNAL_6deafee4_4_k_cu_74ea4ed2_248214cute7productE - _ZN40_INTERNAL_6deafee4_4_k_cu_74ea4ed2_248214cuda3std3__442_GLOBAL__N__6deafee4_4_k_cu_74ea4ed2_248216ignoreE)
_ZN40_INTERNAL_6deafee4_4_k_cu_74ea4ed2_248214cuda3std3__442_GLOBAL__N__6deafee4_4_k_cu_74ea4ed2_248216ignoreE:
	.zero		1
	.type		_ZN40_INTERNAL_6deafee4_4_k_cu_74ea4ed2_248214cute7productE,@object
	.size		_ZN40_INTERNAL_6deafee4_4_k_cu_74ea4ed2_248214cute7productE,(_ZN40_INTERNAL_6deafee4_4_k_cu_74ea4ed2_248214cuda3std3__45__cpo3endE - _ZN40_INTERNAL_6deafee4_4_k_cu_74ea4ed2_248214cute7productE)
_ZN40_INTERNAL_6deafee4_4_k_cu_74ea4ed2_248214cute7productE:
	.zero		1
	.type		_ZN40_INTERNAL_6deafee4_4_k_cu_74ea4ed2_248214cuda3std3__45__cpo3endE,@object
	.size		_ZN40_INTERNAL_6deafee4_4_k_cu_74ea4ed2_248214cuda3std3__45__cpo3endE,(_ZN40_INTERNAL_6deafee4_4_k_cu_74ea4ed2_248214cuda3std3__419piecewise_constructE - _ZN40_INTERNAL_6deafee4_4_k_cu_74ea4ed2_248214cuda3std3__45__cpo3endE)
_ZN40_INTERNAL_6deafee4_4_k_cu_74ea4ed2_248214cuda3std3__45__cpo3endE:
	.zero		1
	.type		_ZN40_INTERNAL_6deafee4_4_k_cu_74ea4ed2_248214cuda3std3__419piecewise_constructE,@object
	.size		_ZN40_INTERNAL_6deafee4_4_k_cu_74ea4ed2_248214cuda3std3__419piecewise_constructE,(_ZN40_INTERNAL_6deafee4_4_k_cu_74ea4ed2_248214cuda3std3__45__cpo4cendE - _ZN40_INTERNAL_6deafee4_4_k_cu_74ea4ed2_248214cuda3std3__419piecewise_constructE)
_ZN40_INTERNAL_6deafee4_4_k_cu_74ea4ed2_248214cuda3std3__419piecewise_constructE:
	.zero		1
	.type		_ZN40_INTERNAL_6deafee4_4_k_cu_74ea4ed2_248214cuda3std3__45__cpo4cendE,@object
	.size		_ZN40_INTERNAL_6deafee4_4_k_cu_74ea4ed2_248214cuda3std3__45__cpo4cendE,(_ZN40_INTERNAL_6deafee4_4_k_cu_74ea4ed2_248214cuda3std6ranges3__45__cpo4swapE - _ZN40_INTERNAL_6deafee4_4_k_cu_74ea4ed2_248214cuda3std3__45__cpo4cendE)
_ZN40_INTERNAL_6deafee4_4_k_cu_74ea4ed2_248214cuda3std3__45__cpo4cendE:
	.zero		1
	.type		_ZN40_INTERNAL_6deafee4_4_k_cu_74ea4ed2_248214cuda3std6ranges3__45__cpo4swapE,@object
	.size		_ZN40_INTERNAL_6deafee4_4_k_cu_74ea4ed2_248214cuda3std6ranges3__45__cpo4swapE,(.L_10 - _ZN40_INTERNAL_6deafee4_4_k_cu_74ea4ed2_248214cuda3std6ranges3__45__cpo4swapE)
_ZN40_INTERNAL_6deafee4_4_k_cu_74ea4ed2_248214cuda3std6ranges3__45__cpo4swapE:
	.zero		1
.L_10:


//--------------------- .nv.constant0._ZN7cutlass13device_kernelINS_4gemm6kernel13GemmUniversalIN4cute5tupleIJiiiiEEENS1_10collective13CollectiveMmaINS1_35MainloopSm100TmaUmmaWarpSpecializedILi2ELi2ELi4ENS5_IJNS4_1CILi1EEESB_SB_EEEEENS5_IJNSA_ILi128EEESE_NSA_ILi32EEEEEEfNS5_IJlSB_lEEEfSH_NS4_8TiledMMAINS4_8MMA_AtomIJNS4_17SM100_MMA_TF32_SSINS_10tfloat32_tESL_fLi128ELi128ELNS4_4UMMA5MajorE0ELSN_0ELNSM_7ScaleInE0ELSO_0EEEEEENS4_6LayoutISC_NS5_IJNSA_ILi0EEESS_SS_EEEEENS5_IJNS4_10UnderscoreESV_SV_EEEEENS4_13SM90_TMA_LOADENS4_14ComposedLayoutINS4_7SwizzleILi3ELi4ELi3EEENS4_18smem_ptr_flag_bitsILi32EEENSR_INS5_IJNSA_ILi8EEESF_EEENS5_IJSF_SB_EEEEEEEvNS4_8identityESY_S18_vS19_EENS_8epilogue10collective18CollectiveEpilogueINS1B_23Sm100TmaWarpSpecializedILi4ELi2ELi16ELb1ELb0EEEJSG_NS5_IJNSR_ISE_SB_EENSR_INSA_ILi16EEESB_EEEEEfSH_fSH_NS1B_6fusion15FusionCallbacksIS1F_NS1K_17LinearCombinationIffffLNS_15FloatRoundStyleE2EEESG_S1J_JEEENS4_5SM1004TMEM4LOAD26SM100_TMEM_LOAD_32dp32b16xESY_NSZ_INS10_ILi2ELi4ELi3EEES13_NSR_INS5_IJS14_S1H_EEENS5_IJS1H_SB_EEEEEEENS4_39AutoVectorizingCopyWithAssumedAlignmentILi128EEENS4_14SM90_TMA_STOREES1Y_S20_S20_EEEvvEEEEvNT_6ParamsE --------------------------
	.section	.nv.constant0._ZN7cutlass13device_kernelINS_4gemm6kernel13GemmUniversalIN4cute5tupleIJiiiiEEENS1_10collective13CollectiveMmaINS1_35MainloopSm100TmaUmmaWarpSpecializedILi2ELi2ELi4ENS5_IJNS4_1CILi1EEESB_SB_EEEEENS5_IJNSA_ILi128EEESE_NSA_ILi32EEEEEEfNS5_IJlSB_lEEEfSH_NS4_8TiledMMAINS4_8MMA_AtomIJNS4_17SM100_MMA_TF32_SSINS_10tfloat32_tESL_fLi128ELi128ELNS4_4UMMA5MajorE0ELSN_0ELNSM_7ScaleInE0ELSO_0EEEEEENS4_6LayoutISC_NS5_IJNSA_ILi0EEESS_SS_EEEEENS5_IJNS4_10UnderscoreESV_SV_EEEEENS4_13SM90_TMA_LOADENS4_14ComposedLayoutINS4_7SwizzleILi3ELi4ELi3EEENS4_18smem_ptr_flag_bitsILi32EEENSR_INS5_IJNSA_ILi8EEESF_EEENS5_IJSF_SB_EEEEEEEvNS4_8identityESY_S18_vS19_EENS_8epilogue10collective18CollectiveEpilogueINS1B_23Sm100TmaWarpSpecializedILi4ELi2ELi16ELb1ELb0EEEJSG_NS5_IJNSR_ISE_SB_EENSR_INSA_ILi16EEESB_EEEEEfSH_fSH_NS1B_6fusion15FusionCallbacksIS1F_NS1K_17LinearCombinationIffffLNS_15FloatRoundStyleE2EEESG_S1J_JEEENS4_5SM1004TMEM4LOAD26SM100_TMEM_LOAD_32dp32b16xESY_NSZ_INS10_ILi2ELi4ELi3EEES13_NSR_INS5_IJS14_S1H_EEENS5_IJS1H_SB_EEEEEEENS4_39AutoVectorizingCopyWithAssumedAlignmentILi128EEENS4_14SM90_TMA_STOREES1Y_S20_S20_EEEvvEEEEvNT_6ParamsE,"a",@progbits
	.sectionflags	@""
	.align	4
.nv.constant0._ZN7cutlass13device_kernelINS_4gemm6kernel13GemmUniversalIN4cute5tupleIJiiiiEEENS1_10collective13CollectiveMmaINS1_35MainloopSm100TmaUmmaWarpSpecializedILi2ELi2ELi4ENS5_IJNS4_1CILi1EEESB_SB_EEEEENS5_IJNSA_ILi128EEESE_NSA_ILi32EEEEEEfNS5_IJlSB_lEEEfSH_NS4_8TiledMMAINS4_8MMA_AtomIJNS4_17SM100_MMA_TF32_SSINS_10tfloat32_tESL_fLi128ELi128ELNS4_4UMMA5MajorE0ELSN_0ELNSM_7ScaleInE0ELSO_0EEEEEENS4_6LayoutISC_NS5_IJNSA_ILi0EEESS_SS_EEEEENS5_IJNS4_10UnderscoreESV_SV_EEEEENS4_13SM90_TMA_LOADENS4_14ComposedLayoutINS4_7SwizzleILi3ELi4ELi3EEENS4_18smem_ptr_flag_bitsILi32EEENSR_INS5_IJNSA_ILi8EEESF_EEENS5_IJSF_SB_EEEEEEEvNS4_8identityESY_S18_vS19_EENS_8epilogue10collective18CollectiveEpilogueINS1B_23Sm100TmaWarpSpecializedILi4ELi2ELi16ELb1ELb0EEEJSG_NS5_IJNSR_ISE_SB_EENSR_INSA_ILi16EEESB_EEEEEfSH_fSH_NS1B_6fusion15FusionCallbacksIS1F_NS1K_17LinearCombinationIffffLNS_15FloatRoundStyleE2EEESG_S1J_JEEENS4_5SM1004TMEM4LOAD26SM100_TMEM_LOAD_32dp32b16xESY_NSZ_INS10_ILi2ELi4ELi3EEES13_NSR_INS5_IJS14_S1H_EEENS5_IJS1H_SB_EEEEEEENS4_39AutoVectorizingCopyWithAssumedAlignmentILi128EEENS4_14SM90_TMA_STOREES1Y_S20_S20_EEEvvEEEEvNT_6ParamsE:
	.zero		2944


//--------------------- SYMBOLS --------------------------

	.type		.nv.reservedSmem.offset0,@object
	.size		.nv.reservedSmem.offset0,0x4
	.type		.nv.reservedSmem.cap,@object
	.size		.nv.reservedSmem.cap,0x4
	.type		__assertfail,@function
